	.target	sm_90a

	.elftype	@"ET_EXEC"


//--------------------- .note.nv.tkinfo           --------------------------
	.section	.note.nv.tkinfo,"",@"SHT_NOTE"
	.sectionflags	@"SHF_NOTE_NV_TKINFO"
	.tkinfo
        /*0018*/ 	.word	0x00000002
        /*0030*/ 	.string	""
        /*0030*/ 	.string	"ptxas"
        /*0030*/ 	.string	"Cuda compilation tools, release 13.0, V13.0.88"
        /*0030*/ 	.string	"Build cuda_13.0.r13.0/compiler.36424714_0"
        /*0030*/ 	.string	"-arch sm_90a -m 64 "



//--------------------- .note.nv.cuinfo           --------------------------
	.section	.note.nv.cuinfo,"",@"SHT_NOTE"
	.sectionflags	@"SHF_NOTE_NV_CUINFO"
        /*0018*/ 	.short	0x0002
        /*001a*/ 	.short	0x005a
        /*001c*/ 	.short	0x0082
	.zero		2


//--------------------- .nv.info                  --------------------------
	.section	.nv.info,"",@"SHT_CUDA_INFO"
	.align	4


	//----- nvinfo : EIATTR_REGCOUNT
	.align		4
        /*0000*/ 	.byte	0x04, 0x2f
        /*0002*/ 	.short	(.L_15 - .L_14)
	.align		4
.L_14:
        /*0004*/ 	.word	index@(_ZN7cutlass13device_kernelINS_4gemm6kernel13GemmUniversalIN4cute5tupleIJiiiiEEENS1_10collective13CollectiveMmaINS1_34MainloopSm90TmaGmmaWarpSpecializedILi5ENS5_IJNS4_1CILi2EEESB_NSA_ILi1EEEEEENS1_35KernelTmaWarpSpecializedCooperativeEEENS5_IJNSA_ILi128EEENSA_ILi256EEENSA_ILi32EEEEEEaNS5_IJlSC_lEEEaSK_NS4_8TiledMMAINS4_8MMA_AtomIJNS4_4SM904GMMA27MMA_64x256x32_S32S8S8_SS_TNEEEENS4_6LayoutINS5_IJSB_SC_SC_EEENS5_IJSC_NSA_ILi0EEEST_EEEEENS5_IJNS4_10UnderscoreESW_SW_EEEEENS4_23SM90_TMA_LOAD_MULTICASTENS4_14ComposedLayoutINS4_7SwizzleILi1ELi4ELi3EEENS4_18smem_ptr_flag_bitsILi8EEENSR_INS5_IJNSA_ILi8EEESI_EEENS5_IJSI_SC_EEEEEEEvNS4_8identityESZ_S19_vS1A_EENS_8epilogue10collective6detail29Sm90TmaWarpSpecializedAdapterINS1D_15DefaultEpilogueIaSK_SK_NS1C_6thread17LinearCombinationIaLi1EiiLNS1H_9ScaleType4KindE0ELNS_15FloatRoundStyleE2EaEENS1_15EpilogueDefaultEEEEEvvEEEEvNT_6ParamsE)
        /*0008*/ 	.word	0x000000a8


	//----- nvinfo : EIATTR_FRAME_SIZE
	.align		4
.L_15:
        /*000c*/ 	.byte	0x04, 0x11
        /*000e*/ 	.short	(.L_17 - .L_16)
	.align		4
.L_16:
        /*0010*/ 	.word	index@(_ZN7cutlass13device_kernelINS_4gemm6kernel13GemmUniversalIN4cute5tupleIJiiiiEEENS1_10collective13CollectiveMmaINS1_34MainloopSm90TmaGmmaWarpSpecializedILi5ENS5_IJNS4_1CILi2EEESB_NSA_ILi1EEEEEENS1_35KernelTmaWarpSpecializedCooperativeEEENS5_IJNSA_ILi128EEENSA_ILi256EEENSA_ILi32EEEEEEaNS5_IJlSC_lEEEaSK_NS4_8TiledMMAINS4_8MMA_AtomIJNS4_4SM904GMMA27MMA_64x256x32_S32S8S8_SS_TNEEEENS4_6LayoutINS5_IJSB_SC_SC_EEENS5_IJSC_NSA_ILi0EEEST_EEEEENS5_IJNS4_10UnderscoreESW_SW_EEEEENS4_23SM90_TMA_LOAD_MULTICASTENS4_14ComposedLayoutINS4_7SwizzleILi1ELi4ELi3EEENS4_18smem_ptr_flag_bitsILi8EEENSR_INS5_IJNSA_ILi8EEESI_EEENS5_IJSI_SC_EEEEEEEvNS4_8identityESZ_S19_vS1A_EENS_8epilogue10collective6detail29Sm90TmaWarpSpecializedAdapterINS1D_15DefaultEpilogueIaSK_SK_NS1C_6thread17LinearCombinationIaLi1EiiLNS1H_9ScaleType4KindE0ELNS_15FloatRoundStyleE2EaEENS1_15EpilogueDefaultEEEEEvvEEEEvNT_6ParamsE)
        /*0014*/ 	.word	0x00000000


	//----- nvinfo : EIATTR_MIN_STACK_SIZE
	.align		4
.L_17:
        /*0018*/ 	.byte	0x04, 0x12
        /*001a*/ 	.short	(.L_19 - .L_18)
	.align		4
.L_18:
        /*001c*/ 	.word	index@(_ZN7cutlass13device_kernelINS_4gemm6kernel13GemmUniversalIN4cute5tupleIJiiiiEEENS1_10collective13CollectiveMmaINS1_34MainloopSm90TmaGmmaWarpSpecializedILi5ENS5_IJNS4_1CILi2EEESB_NSA_ILi1EEEEEENS1_35KernelTmaWarpSpecializedCooperativeEEENS5_IJNSA_ILi128EEENSA_ILi256EEENSA_ILi32EEEEEEaNS5_IJlSC_lEEEaSK_NS4_8TiledMMAINS4_8MMA_AtomIJNS4_4SM904GMMA27MMA_64x256x32_S32S8S8_SS_TNEEEENS4_6LayoutINS5_IJSB_SC_SC_EEENS5_IJSC_NSA_ILi0EEEST_EEEEENS5_IJNS4_10UnderscoreESW_SW_EEEEENS4_23SM90_TMA_LOAD_MULTICASTENS4_14ComposedLayoutINS4_7SwizzleILi1ELi4ELi3EEENS4_18smem_ptr_flag_bitsILi8EEENSR_INS5_IJNSA_ILi8EEESI_EEENS5_IJSI_SC_EEEEEEEvNS4_8identityESZ_S19_vS1A_EENS_8epilogue10collective6detail29Sm90TmaWarpSpecializedAdapterINS1D_15DefaultEpilogueIaSK_SK_NS1C_6thread17LinearCombinationIaLi1EiiLNS1H_9ScaleType4KindE0ELNS_15FloatRoundStyleE2EaEENS1_15EpilogueDefaultEEEEEvvEEEEvNT_6ParamsE)
        /*0020*/ 	.word	0x00000000
.L_19:


//--------------------- .nv.compat                --------------------------
	.section	.nv.compat,"",@"SHT_CUDA_COMPAT_INFO"
	.align	4
        /*0000*/ 	.byte	0x02, 0x09, 0x01, 0x00, 0x02, 0x02, 0x04, 0x00, 0x02, 0x05, 0x05, 0x00, 0x03, 0x07, 0x01, 0x01
        /*0010*/ 	.byte	0x02, 0x03, 0x01, 0x00, 0x02, 0x06, 0x01, 0x00, 0x04, 0x0b, 0x08, 0x00, 0x00, 0x00, 0x00, 0x00
        /*0020*/ 	.byte	0x00, 0x00, 0x00, 0x00


//--------------------- .nv.info._ZN7cutlass13device_kernelINS_4gemm6kernel13GemmUniversalIN4cute5tupleIJiiiiEEENS1_10collective13CollectiveMmaINS1_34MainloopSm90TmaGmmaWarpSpecializedILi5ENS5_IJNS4_1CILi2EEESB_NSA_ILi1EEEEEENS1_35KernelTmaWarpSpecializedCooperativeEEENS5_IJNSA_ILi128EEENSA_ILi256EEENSA_ILi32EEEEEEaNS5_IJlSC_lEEEaSK_NS4_8TiledMMAINS4_8MMA_AtomIJNS4_4SM904GMMA27MMA_64x256x32_S32S8S8_SS_TNEEEENS4_6LayoutINS5_IJSB_SC_SC_EEENS5_IJSC_NSA_ILi0EEEST_EEEEENS5_IJNS4_10UnderscoreESW_SW_EEEEENS4_23SM90_TMA_LOAD_MULTICASTENS4_14ComposedLayoutINS4_7SwizzleILi1ELi4ELi3EEENS4_18smem_ptr_flag_bitsILi8EEENSR_INS5_IJNSA_ILi8EEESI_EEENS5_IJSI_SC_EEEEEEEvNS4_8identityESZ_S19_vS1A_EENS_8epilogue10collective6detail29Sm90TmaWarpSpecializedAdapterINS1D_15DefaultEpilogueIaSK_SK_NS1C_6thread17LinearCombinationIaLi1EiiLNS1H_9ScaleType4KindE0ELNS_15FloatRoundStyleE2EaEENS1_15EpilogueDefaultEEEEEvvEEEEvNT_6ParamsE --------------------------
	.section	.nv.info._ZN7cutlass13device_kernelINS_4gemm6kernel13GemmUniversalIN4cute5tupleIJiiiiEEENS1_10collective13CollectiveMmaINS1_34MainloopSm90TmaGmmaWarpSpecializedILi5ENS5_IJNS4_1CILi2EEESB_NSA_ILi1EEEEEENS1_35KernelTmaWarpSpecializedCooperativeEEENS5_IJNSA_ILi128EEENSA_ILi256EEENSA_ILi32EEEEEEaNS5_IJlSC_lEEEaSK_NS4_8TiledMMAINS4_8MMA_AtomIJNS4_4SM904GMMA27MMA_64x256x32_S32S8S8_SS_TNEEEENS4_6LayoutINS5_IJSB_SC_SC_EEENS5_IJSC_NSA_ILi0EEEST_EEEEENS5_IJNS4_10UnderscoreESW_SW_EEEEENS4_23SM90_TMA_LOAD_MULTICASTENS4_14ComposedLayoutINS4_7SwizzleILi1ELi4ELi3EEENS4_18smem_ptr_flag_bitsILi8EEENSR_INS5_IJNSA_ILi8EEESI_EEENS5_IJSI_SC_EEEEEEEvNS4_8identityESZ_S19_vS1A_EENS_8epilogue10collective6detail29Sm90TmaWarpSpecializedAdapterINS1D_15DefaultEpilogueIaSK_SK_NS1C_6thread17LinearCombinationIaLi1EiiLNS1H_9ScaleType4KindE0ELNS_15FloatRoundStyleE2EaEENS1_15EpilogueDefaultEEEEEvvEEEEvNT_6ParamsE,"",@"SHT_CUDA_INFO"
	.sectionflags	@""
	.align	4


	//----- nvinfo : EIATTR_CUDA_API_VERSION
	.align		4
        /*0000*/ 	.byte	0x04, 0x37
        /*0002*/ 	.short	(.L_21 - .L_20)
.L_20:
        /*0004*/ 	.word	0x00000082


	//----- nvinfo : EIATTR_KPARAM_INFO
	.align		4
.L_21:
        /*0008*/ 	.byte	0x04, 0x17
        /*000a*/ 	.short	(.L_23 - .L_22)
.L_22:
        /*000c*/ 	.word	0x00000000
        /*0010*/ 	.short	0x0000
        /*0012*/ 	.short	0x0070
        /*0014*/ 	.byte	0x00, 0xf0, 0x01, 0x10


	//----- nvinfo : EIATTR_SPARSE_MMA_MASK
	.align		4
.L_23:
        /*0018*/ 	.byte	0x03, 0x50
        /*001a*/ 	.short	0x0000


	//----- nvinfo : EIATTR_MAXREG_COUNT
	.align		4
        /*001c*/ 	.byte	0x03, 0x1b
        /*001e*/ 	.short	0x00a8


	//----- nvinfo : EIATTR_NUM_BARRIERS
	.align		4
        /*0020*/ 	.byte	0x02, 0x4c
        /*0022*/ 	.byte	0x01
	.zero		1


	//----- nvinfo : EIATTR_EXTERNS
	.align		4
        /*0024*/ 	.byte	0x04, 0x0f
        /*0026*/ 	.short	(.L_25 - .L_24)


	//   ....[0]....
	.align		4
.L_24:
        /*0028*/ 	.word	index@(__assertfail)


	//----- nvinfo : EIATTR_MERCURY_ISA_VERSION
	.align		4
.L_25:
        /*002c*/ 	.byte	0x03, 0x5f
        /*002e*/ 	.short	0x0101


	//----- nvinfo : EIATTR_INT_WARP_WIDE_INSTR_OFFSETS
	.align		4
        /*0030*/ 	.byte	0x04, 0x31
        /*0032*/ 	.short	(.L_27 - .L_26)


	//   ....[0]....
.L_26:
        /*0034*/ 	.word	0x000004a0


	//   ....[1]....
        /*0038*/ 	.word	0x000004d0


	//   ....[2]....
        /*003c*/ 	.word	0x00000690


	//----- nvinfo : EIATTR_COOP_GROUP_MASK_REGIDS
	.align		4
.L_27:
        /*0040*/ 	.byte	0x04, 0x29
        /*0042*/ 	.short	(.L_29 - .L_28)


	//   ....[0]....
.L_28:
        /*0044*/ 	.word	0xffffffff


	//   ....[1]....
        /*0048*/ 	.word	0xffffffff


	//   ....[2]....
        /*004c*/ 	.word	0xffffffff


	//   ....[3]....
        /*0050*/ 	.word	0xffffffff


	//   ....[4]....
        /*0054*/ 	.word	0xffffffff


	//   ....[5]....
        /*0058*/ 	.word	0xffffffff


	//----- nvinfo : EIATTR_COOP_GROUP_INSTR_OFFSETS
	.align		4
.L_29:
        /*005c*/ 	.byte	0x04, 0x28
        /*005e*/ 	.short	(.L_31 - .L_30)


	//   ....[0]....
.L_30:
        /*0060*/ 	.word	0x00000060


	//   ....[1]....
        /*0064*/ 	.word	0x00000070


	//   ....[2]....
        /*0068*/ 	.word	0x00000130


	//   ....[3]....
        /*006c*/ 	.word	0x000002f0


	//   ....[4]....
        /*0070*/ 	.word	0x00000810


	//   ....[5]....
        /*0074*/ 	.word	0x00001250


	//----- nvinfo : EIATTR_REG_RECONFIG
	.align		4
.L_31:
        /*0078*/ 	.byte	0x01, 0x54
	.zero		2


	//----- nvinfo : EIATTR_SYSCALL_OFFSETS
	.align		4
        /*007c*/ 	.byte	0x04, 0x46
        /*007e*/ 	.short	(.L_33 - .L_32)


	//   ....[0]....
.L_32:
        /*0080*/ 	.word	0x00001410


	//----- nvinfo : EIATTR_MBARRIER_INSTR_OFFSETS
	.align		4
.L_33:
        /*0084*/ 	.byte	0x04, 0x39
        /*0086*/ 	.short	(.L_35 - .L_34)


	//   ....[0]....
.L_34:
        /*0088*/ 	.word	0x00000230
        /*008c*/ 	.word	0x000000ff
        /*0090*/ 	.word	0x00000000
        /*0094*/ 	.short	0x0100
        /*0096*/ 	.byte	0x08
	.zero		1


	//   ....[1]....
        /*0098*/ 	.word	0x00000240
        /*009c*/ 	.word	0x000000ff
        /*00a0*/ 	.word	0x00000028
        /*00a4*/ 	.short	0x0100
        /*00a6*/ 	.byte	0x08
	.zero		1


	//   ....[2]....
        /*00a8*/ 	.word	0x00000250
        /*00ac*/ 	.word	0x000000ff
        /*00b0*/ 	.word	0x00000008
        /*00b4*/ 	.short	0x0100
        /*00b6*/ 	.byte	0x08
	.zero		1


	//   ....[3]....
        /*00b8*/ 	.word	0x00000260
        /*00bc*/ 	.word	0x000000ff
        /*00c0*/ 	.word	0x00000030
        /*00c4*/ 	.short	0x0100
        /*00c6*/ 	.byte	0x08
	.zero		1


	//   ....[4]....
        /*00c8*/ 	.word	0x00000270
        /*00cc*/ 	.word	0x000000ff
        /*00d0*/ 	.word	0x00000010
        /*00d4*/ 	.short	0x0100
        /*00d6*/ 	.byte	0x08
	.zero		1


	//   ....[5]....
        /*00d8*/ 	.word	0x00000280
        /*00dc*/ 	.word	0x000000ff
        /*00e0*/ 	.word	0x00000038
        /*00e4*/ 	.short	0x0100
        /*00e6*/ 	.byte	0x08
	.zero		1


	//   ....[6]....
        /*00e8*/ 	.word	0x00000290
        /*00ec*/ 	.word	0x000000ff
        /*00f0*/ 	.word	0x00000018
        /*00f4*/ 	.short	0x0100
        /*00f6*/ 	.byte	0x08
	.zero		1


	//   ....[7]....
        /*00f8*/ 	.word	0x000002a0
        /*00fc*/ 	.word	0x000000ff
        /*0100*/ 	.word	0x00000040
        /*0104*/ 	.short	0x0100
        /*0106*/ 	.byte	0x08
	.zero		1


	//   ....[8]....
        /*0108*/ 	.word	0x000002b0
        /*010c*/ 	.word	0x000000ff
        /*0110*/ 	.word	0x00000020
        /*0114*/ 	.short	0x0100
        /*0116*/ 	.byte	0x08
	.zero		1


	//   ....[9]....
        /*0118*/ 	.word	0x000002c0
        /*011c*/ 	.word	0x000000ff
        /*0120*/ 	.word	0x00000048
        /*0124*/ 	.short	0x0100
        /*0126*/ 	.byte	0x08
	.zero		1


	//   ....[10]....
        /*0128*/ 	.word	0x00000710
        /*012c*/ 	.word	0x000000ff
        /*0130*/ 	.word	0x00000060
        /*0134*/ 	.short	0x0100
        /*0136*/ 	.byte	0x06
	.zero		1


	//   ....[11]....
        /*0138*/ 	.word	0x000007a0
        /*013c*/ 	.word	0x000000ff
        /*0140*/ 	.word	0x00000068
        /*0144*/ 	.short	0x0100
        /*0146*/ 	.byte	0x06
	.zero		1


	//   ....[12]....
        /*0148*/ 	.word	0x000014e0
        /*014c*/ 	.word	0x00000003
        /*0150*/ 	.word	0x00000000
        /*0154*/ 	.short	0x010a
        /*0156*/ 	.byte	0x3f
	.zero		1


	//   ....[13]....
        /*0158*/ 	.word	0x00001520
        /*015c*/ 	.word	0x00000003
        /*0160*/ 	.word	0x00000000
        /*0164*/ 	.short	0x010a
        /*0166*/ 	.byte	0x3f
	.zero		1


	//   ....[14]....
        /*0168*/ 	.word	0x00001780
        /*016c*/ 	.word	0x00000005
        /*0170*/ 	.word	0x00000000
        /*0174*/ 	.short	0x010a
        /*0176*/ 	.byte	0x3f
	.zero		1


	//   ....[15]....
        /*0178*/ 	.word	0x000017c0
        /*017c*/ 	.word	0x00000005
        /*0180*/ 	.word	0x00000000
        /*0184*/ 	.short	0x010a
        /*0186*/ 	.byte	0x3f
	.zero		1


	//   ....[16]....
        /*0188*/ 	.word	0x000018b0
        /*018c*/ 	.word	0x00000005
        /*0190*/ 	.word	0x00000000
        /*0194*/ 	.short	0x0101
        /*0196*/ 	.byte	0x3f
	.zero		1


	//   ....[17]....
        /*0198*/ 	.word	0x00001ad0
        /*019c*/ 	.word	0x00000003
        /*01a0*/ 	.word	0x00000000
        /*01a4*/ 	.short	0x0101
        /*01a6*/ 	.byte	0x3f
	.zero		1


	//   ....[18]....
        /*01a8*/ 	.word	0x000090c0
        /*01ac*/ 	.word	0x0000000e
        /*01b0*/ 	.word	0x00000028
        /*01b4*/ 	.short	0x010a
        /*01b6*/ 	.byte	0x3f
	.zero		1


	//   ....[19]....
        /*01b8*/ 	.word	0x00009440
        /*01bc*/ 	.word	0x00000006
        /*01c0*/ 	.word	0x00000068
        /*01c4*/ 	.short	0x0101
        /*01c6*/ 	.byte	0x3f
	.zero		1


	//   ....[20]....
        /*01c8*/ 	.word	0x00009b70
        /*01cc*/ 	.word	0x00000007
        /*01d0*/ 	.word	0x00000000
        /*01d4*/ 	.short	0x010a
        /*01d6*/ 	.byte	0x3f
	.zero		1


	//   ....[21]....
        /*01d8*/ 	.word	0x00009bf0
        /*01dc*/ 	.word	0x00000009
        /*01e0*/ 	.word	0x00000000
        /*01e4*/ 	.short	0x010a
        /*01e6*/ 	.byte	0x3f
	.zero		1


	//   ....[22]....
        /*01e8*/ 	.word	0x00009c80
        /*01ec*/ 	.word	0x00000006
        /*01f0*/ 	.word	0x00000000
        /*01f4*/ 	.short	0x010a
        /*01f6*/ 	.byte	0x3f
	.zero		1


	//   ....[23]....
        /*01f8*/ 	.word	0x00009d10
        /*01fc*/ 	.word	0x00000009
        /*0200*/ 	.word	0x00000000
        /*0204*/ 	.short	0x010a
        /*0206*/ 	.byte	0x3f
	.zero		1


	//   ....[24]....
        /*0208*/ 	.word	0x00009da0
        /*020c*/ 	.word	0x00000003
        /*0210*/ 	.word	0x00000000
        /*0214*/ 	.short	0x010a
        /*0216*/ 	.byte	0x3f
	.zero		1


	//   ....[25]....
        /*0218*/ 	.word	0x00009e00
        /*021c*/ 	.word	0x00000003
        /*0220*/ 	.word	0x00000000
        /*0224*/ 	.short	0x010a
        /*0226*/ 	.byte	0x3f
	.zero		1


	//   ....[26]....
        /*0228*/ 	.word	0x00009e50
        /*022c*/ 	.word	0x00000005
        /*0230*/ 	.word	0x00000000
        /*0234*/ 	.short	0x010a
        /*0236*/ 	.byte	0x3f
	.zero		1


	//   ....[27]....
        /*0238*/ 	.word	0x00009f20
        /*023c*/ 	.word	0x0000000e
        /*0240*/ 	.word	0x00000028
        /*0244*/ 	.short	0x010a
        /*0246*/ 	.byte	0x3f
	.zero		1


	//   ....[28]....
        /*0248*/ 	.word	0x00009ff0
        /*024c*/ 	.word	0x00000007
        /*0250*/ 	.word	0x00000000
        /*0254*/ 	.short	0x010a
        /*0256*/ 	.byte	0x3f
	.zero		1


	//   ....[29]....
        /*0258*/ 	.word	0x0000a040
        /*025c*/ 	.word	0x00000009
        /*0260*/ 	.word	0x00000000
        /*0264*/ 	.short	0x010a
        /*0266*/ 	.byte	0x3f
	.zero		1


	//   ....[30]....
        /*0268*/ 	.word	0x0000a090
        /*026c*/ 	.word	0x00000006
        /*0270*/ 	.word	0x00000000
        /*0274*/ 	.short	0x010a
        /*0276*/ 	.byte	0x3f
	.zero		1


	//   ....[31]....
        /*0278*/ 	.word	0x0000a0e0
        /*027c*/ 	.word	0x00000009
        /*0280*/ 	.word	0x00000000
        /*0284*/ 	.short	0x010a
        /*0286*/ 	.byte	0x3f
	.zero		1


	//----- nvinfo : EIATTR_NUM_MBARRIERS
	.align		4
.L_35:
        /*0288*/ 	.byte	0x03, 0x38
        /*028a*/ 	.short	0x000c


	//----- nvinfo : EIATTR_EXIT_INSTR_OFFSETS
	.align		4
        /*028c*/ 	.byte	0x04, 0x1c
        /*028e*/ 	.short	(.L_37 - .L_36)


	//   ....[0]....
.L_36:
        /*0290*/ 	.word	0x00000970


	//   ....[1]....
        /*0294*/ 	.word	0x00001190


	//   ....[2]....
        /*0298*/ 	.word	0x000086e0


	//   ....[3]....
        /*029c*/ 	.word	0x00008c40


	//   ....[4]....
        /*02a0*/ 	.word	0x00009df0


	//----- nvinfo : EIATTR_MAX_THREADS
	.align		4
.L_37:
        /*02a4*/ 	.byte	0x04, 0x05
        /*02a6*/ 	.short	(.L_39 - .L_38)
.L_38:
        /*02a8*/ 	.word	0x00000180
        /*02ac*/ 	.word	0x00000001
        /*02b0*/ 	.word	0x00000001


	//----- nvinfo : EIATTR_CRS_STACK_SIZE
	.align		4
.L_39:
        /*02b4*/ 	.byte	0x04, 0x1e
        /*02b6*/ 	.short	(.L_41 - .L_40)
.L_40:
        /*02b8*/ 	.word	0x00000000


	//----- nvinfo : EIATTR_CBANK_PARAM_SIZE
	.align		4
.L_41:
        /*02bc*/ 	.byte	0x03, 0x19
        /*02be*/ 	.short	0x0470


	//----- nvinfo : EIATTR_PARAM_CBANK
	.align		4
        /*02c0*/ 	.byte	0x04, 0x0a
        /*02c2*/ 	.short	(.L_43 - .L_42)
	.align		4
.L_42:
        /*02c4*/ 	.word	index@(.nv.constant0._ZN7cutlass13device_kernelINS_4gemm6kernel13GemmUniversalIN4cute5tupleIJiiiiEEENS1_10collective13CollectiveMmaINS1_34MainloopSm90TmaGmmaWarpSpecializedILi5ENS5_IJNS4_1CILi2EEESB_NSA_ILi1EEEEEENS1_35KernelTmaWarpSpecializedCooperativeEEENS5_IJNSA_ILi128EEENSA_ILi256EEENSA_ILi32EEEEEEaNS5_IJlSC_lEEEaSK_NS4_8TiledMMAINS4_8MMA_AtomIJNS4_4SM904GMMA27MMA_64x256x32_S32S8S8_SS_TNEEEENS4_6LayoutINS5_IJSB_SC_SC_EEENS5_IJSC_NSA_ILi0EEEST_EEEEENS5_IJNS4_10UnderscoreESW_SW_EEEEENS4_23SM90_TMA_LOAD_MULTICASTENS4_14ComposedLayoutINS4_7SwizzleILi1ELi4ELi3EEENS4_18smem_ptr_flag_bitsILi8EEENSR_INS5_IJNSA_ILi8EEESI_EEENS5_IJSI_SC_EEEEEEEvNS4_8identityESZ_S19_vS1A_EENS_8epilogue10collective6detail29Sm90TmaWarpSpecializedAdapterINS1D_15DefaultEpilogueIaSK_SK_NS1C_6thread17LinearCombinationIaLi1EiiLNS1H_9ScaleType4KindE0ELNS_15FloatRoundStyleE2EaEENS1_15EpilogueDefaultEEEEEvvEEEEvNT_6ParamsE)
        /*02c8*/ 	.short	0x0210
        /*02ca*/ 	.short	0x0470


	//----- nvinfo : EIATTR_SW_WAR
	.align		4
.L_43:
        /*02cc*/ 	.byte	0x04, 0x36
        /*02ce*/ 	.short	(.L_45 - .L_44)
.L_44:
        /*02d0*/ 	.word	0x00000008
.L_45:


//--------------------- .nv.callgraph             --------------------------
	.section	.nv.callgraph,"",@"SHT_CUDA_CALLGRAPH"
	.align	4
	.sectionentsize	8
	.align		4
        /*0000*/ 	.word	0x00000000
	.align		4
        /*0004*/ 	.word	0xffffffff
	.align		4
        /*0008*/ 	.word	index@(_ZN7cutlass13device_kernelINS_4gemm6kernel13GemmUniversalIN4cute5tupleIJiiiiEEENS1_10collective13CollectiveMmaINS1_34MainloopSm90TmaGmmaWarpSpecializedILi5ENS5_IJNS4_1CILi2EEESB_NSA_ILi1EEEEEENS1_35KernelTmaWarpSpecializedCooperativeEEENS5_IJNSA_ILi128EEENSA_ILi256EEENSA_ILi32EEEEEEaNS5_IJlSC_lEEEaSK_NS4_8TiledMMAINS4_8MMA_AtomIJNS4_4SM904GMMA27MMA_64x256x32_S32S8S8_SS_TNEEEENS4_6LayoutINS5_IJSB_SC_SC_EEENS5_IJSC_NSA_ILi0EEEST_EEEEENS5_IJNS4_10UnderscoreESW_SW_EEEEENS4_23SM90_TMA_LOAD_MULTICASTENS4_14ComposedLayoutINS4_7SwizzleILi1ELi4ELi3EEENS4_18smem_ptr_flag_bitsILi8EEENSR_INS5_IJNSA_ILi8EEESI_EEENS5_IJSI_SC_EEEEEEEvNS4_8identityESZ_S19_vS1A_EENS_8epilogue10collective6detail29Sm90TmaWarpSpecializedAdapterINS1D_15DefaultEpilogueIaSK_SK_NS1C_6thread17LinearCombinationIaLi1EiiLNS1H_9ScaleType4KindE0ELNS_15FloatRoundStyleE2EaEENS1_15EpilogueDefaultEEEEEvvEEEEvNT_6ParamsE)
	.align		4
        /*000c*/ 	.word	index@(__assertfail)
	.align		4
        /*0010*/ 	.word	0x00000000
	.align		4
        /*0014*/ 	.word	0xfffffffe
	.align		4
        /*0018*/ 	.word	0x00000000
	.align		4
        /*001c*/ 	.word	0xfffffffd
	.align		4
        /*0020*/ 	.word	0x00000000
	.align		4
        /*0024*/ 	.word	0xfffffffc


//--------------------- .nv.constant4             --------------------------
	.section	.nv.constant4,"a",@progbits
	.align	8
	.align		8
.nv.constant4:
        /*0000*/ 	.dword	__assertfail
	.align		8
        /*0008*/ 	.dword	__unnamed_1
	.align		8
        /*0010*/ 	.dword	_ZN39_INTERNAL_cbd76aee_4_k_cu_f2668482_57734cuda3std3__45__cpo5beginE
	.align		8
        /*0018*/ 	.dword	_ZN39_INTERNAL_cbd76aee_4_k_cu_f2668482_57734cuda3std3__45__cpo3endE
	.align		8
        /*0020*/ 	.dword	_ZN39_INTERNAL_cbd76aee_4_k_cu_f2668482_57734cuda3std3__45__cpo6cbeginE
	.align		8
        /*0028*/ 	.dword	_ZN39_INTERNAL_cbd76aee_4_k_cu_f2668482_57734cuda3std3__45__cpo4cendE
	.align		8
        /*0030*/ 	.dword	_ZN39_INTERNAL_cbd76aee_4_k_cu_f2668482_57734cuda3std3__441_GLOBAL__N__cbd76aee_4_k_cu_f2668482_57736ignoreE
	.align		8
        /*0038*/ 	.dword	_ZN39_INTERNAL_cbd76aee_4_k_cu_f2668482_57734cuda3std3__419piecewise_constructE
	.align		8
        /*0040*/ 	.dword	_ZN39_INTERNAL_cbd76aee_4_k_cu_f2668482_57734cuda3std3__48in_placeE
	.align		8
        /*0048*/ 	.dword	_ZN39_INTERNAL_cbd76aee_4_k_cu_f2668482_57734cuda3std6ranges3__45__cpo4swapE
	.align		8
        /*0050*/ 	.dword	_ZN39_INTERNAL_cbd76aee_4_k_cu_f2668482_57734cuda3std6ranges3__45__cpo9iter_moveE
	.align		8
        /*0058*/ 	.dword	_ZN39_INTERNAL_cbd76aee_4_k_cu_f2668482_57734cute7productE
	.align		8
        /*0060*/ 	.dword	_ZN39_INTERNAL_cbd76aee_4_k_cu_f2668482_57734cute1_E
	.align		8
        /*0068*/ 	.dword	$str$22
	.align		8
        /*0070*/ 	.dword	$str$23


//--------------------- .text._ZN7cutlass13device_kernelINS_4gemm6kernel13GemmUniversalIN4cute5tupleIJiiiiEEENS1_10collective13CollectiveMmaINS1_34MainloopSm90TmaGmmaWarpSpecializedILi5ENS5_IJNS4_1CILi2EEESB_NSA_ILi1EEEEEENS1_35KernelTmaWarpSpecializedCooperativeEEENS5_IJNSA_ILi128EEENSA_ILi256EEENSA_ILi32EEEEEEaNS5_IJlSC_lEEEaSK_NS4_8TiledMMAINS4_8MMA_AtomIJNS4_4SM904GMMA27MMA_64x256x32_S32S8S8_SS_TNEEEENS4_6LayoutINS5_IJSB_SC_SC_EEENS5_IJSC_NSA_ILi0EEEST_EEEEENS5_IJNS4_10UnderscoreESW_SW_EEEEENS4_23SM90_TMA_LOAD_MULTICASTENS4_14ComposedLayoutINS4_7SwizzleILi1ELi4ELi3EEENS4_18smem_ptr_flag_bitsILi8EEENSR_INS5_IJNSA_ILi8EEESI_EEENS5_IJSI_SC_EEEEEEEvNS4_8identityESZ_S19_vS1A_EENS_8epilogue10collective6detail29Sm90TmaWarpSpecializedAdapterINS1D_15DefaultEpilogueIaSK_SK_NS1C_6thread17LinearCombinationIaLi1EiiLNS1H_9ScaleType4KindE0ELNS_15FloatRoundStyleE2EaEENS1_15EpilogueDefaultEEEEEvvEEEEvNT_6ParamsE --------------------------
	.section	.text._ZN7cutlass13device_kernelINS_4gemm6kernel13GemmUniversalIN4cute5tupleIJiiiiEEENS1_10collective13CollectiveMmaINS1_34MainloopSm90TmaGmmaWarpSpecializedILi5ENS5_IJNS4_1CILi2EEESB_NSA_ILi1EEEEEENS1_35KernelTmaWarpSpecializedCooperativeEEENS5_IJNSA_ILi128EEENSA_ILi256EEENSA_ILi32EEEEEEaNS5_IJlSC_lEEEaSK_NS4_8TiledMMAINS4_8MMA_AtomIJNS4_4SM904GMMA27MMA_64x256x32_S32S8S8_SS_TNEEEENS4_6LayoutINS5_IJSB_SC_SC_EEENS5_IJSC_NSA_ILi0EEEST_EEEEENS5_IJNS4_10UnderscoreESW_SW_EEEEENS4_23SM90_TMA_LOAD_MULTICASTENS4_14ComposedLayoutINS4_7SwizzleILi1ELi4ELi3EEENS4_18smem_ptr_flag_bitsILi8EEENSR_INS5_IJNSA_ILi8EEESI_EEENS5_IJSI_SC_EEEEEEEvNS4_8identityESZ_S19_vS1A_EENS_8epilogue10collective6detail29Sm90TmaWarpSpecializedAdapterINS1D_15DefaultEpilogueIaSK_SK_NS1C_6thread17LinearCombinationIaLi1EiiLNS1H_9ScaleType4KindE0ELNS_15FloatRoundStyleE2EaEENS1_15EpilogueDefaultEEEEEvvEEEEvNT_6ParamsE,"ax",@progbits
	.align	128
.text._ZN7cutlass13device_kernelINS_4gemm6kernel13GemmUniversalIN4cute5tupleIJiiiiEEENS1_10collective13CollectiveMmaINS1_34MainloopSm90TmaGmmaWarpSpecializedILi5ENS5_IJNS4_1CILi2EEESB_NSA_ILi1EEEEEENS1_35KernelTmaWarpSpecializedCooperativeEEENS5_IJNSA_ILi128EEENSA_ILi256EEENSA_ILi32EEEEEEaNS5_IJlSC_lEEEaSK_NS4_8TiledMMAINS4_8MMA_AtomIJNS4_4SM904GMMA27MMA_64x256x32_S32S8S8_SS_TNEEEENS4_6LayoutINS5_IJSB_SC_SC_EEENS5_IJSC_NSA_ILi0EEEST_EEEEENS5_IJNS4_10UnderscoreESW_SW_EEEEENS4_23SM90_TMA_LOAD_MULTICASTENS4_14ComposedLayoutINS4_7SwizzleILi1ELi4ELi3EEENS4_18smem_ptr_flag_bitsILi8EEENSR_INS5_IJNSA_ILi8EEESI_EEENS5_IJSI_SC_EEEEEEEvNS4_8identityESZ_S19_vS1A_EENS_8epilogue10collective6detail29Sm90TmaWarpSpecializedAdapterINS1D_15DefaultEpilogueIaSK_SK_NS1C_6thread17LinearCombinationIaLi1EiiLNS1H_9ScaleType4KindE0ELNS_15FloatRoundStyleE2EaEENS1_15EpilogueDefaultEEEEEvvEEEEvNT_6ParamsE:
        .type           _ZN7cutlass13device_kernelINS_4gemm6kernel13GemmUniversalIN4cute5tupleIJiiiiEEENS1_10collective13CollectiveMmaINS1_34MainloopSm90TmaGmmaWarpSpecializedILi5ENS5_IJNS4_1CILi2EEESB_NSA_ILi1EEEEEENS1_35KernelTmaWarpSpecializedCooperativeEEENS5_IJNSA_ILi128EEENSA_ILi256EEENSA_ILi32EEEEEEaNS5_IJlSC_lEEEaSK_NS4_8TiledMMAINS4_8MMA_AtomIJNS4_4SM904GMMA27MMA_64x256x32_S32S8S8_SS_TNEEEENS4_6LayoutINS5_IJSB_SC_SC_EEENS5_IJSC_NSA_ILi0EEEST_EEEEENS5_IJNS4_10UnderscoreESW_SW_EEEEENS4_23SM90_TMA_LOAD_MULTICASTENS4_14ComposedLayoutINS4_7SwizzleILi1ELi4ELi3EEENS4_18smem_ptr_flag_bitsILi8EEENSR_INS5_IJNSA_ILi8EEESI_EEENS5_IJSI_SC_EEEEEEEvNS4_8identityESZ_S19_vS1A_EENS_8epilogue10collective6detail29Sm90TmaWarpSpecializedAdapterINS1D_15DefaultEpilogueIaSK_SK_NS1C_6thread17LinearCombinationIaLi1EiiLNS1H_9ScaleType4KindE0ELNS_15FloatRoundStyleE2EaEENS1_15EpilogueDefaultEEEEEvvEEEEvNT_6ParamsE,@function
        .size           _ZN7cutlass13device_kernelINS_4gemm6kernel13GemmUniversalIN4cute5tupleIJiiiiEEENS1_10collective13CollectiveMmaINS1_34MainloopSm90TmaGmmaWarpSpecializedILi5ENS5_IJNS4_1CILi2EEESB_NSA_ILi1EEEEEENS1_35KernelTmaWarpSpecializedCooperativeEEENS5_IJNSA_ILi128EEENSA_ILi256EEENSA_ILi32EEEEEEaNS5_IJlSC_lEEEaSK_NS4_8TiledMMAINS4_8MMA_AtomIJNS4_4SM904GMMA27MMA_64x256x32_S32S8S8_SS_TNEEEENS4_6LayoutINS5_IJSB_SC_SC_EEENS5_IJSC_NSA_ILi0EEEST_EEEEENS5_IJNS4_10UnderscoreESW_SW_EEEEENS4_23SM90_TMA_LOAD_MULTICASTENS4_14ComposedLayoutINS4_7SwizzleILi1ELi4ELi3EEENS4_18smem_ptr_flag_bitsILi8EEENSR_INS5_IJNSA_ILi8EEESI_EEENS5_IJSI_SC_EEEEEEEvNS4_8identityESZ_S19_vS1A_EENS_8epilogue10collective6detail29Sm90TmaWarpSpecializedAdapterINS1D_15DefaultEpilogueIaSK_SK_NS1C_6thread17LinearCombinationIaLi1EiiLNS1H_9ScaleType4KindE0ELNS_15FloatRoundStyleE2EaEENS1_15EpilogueDefaultEEEEEvvEEEEvNT_6ParamsE,(.L_x_333 - _ZN7cutlass13device_kernelINS_4gemm6kernel13GemmUniversalIN4cute5tupleIJiiiiEEENS1_10collective13CollectiveMmaINS1_34MainloopSm90TmaGmmaWarpSpecializedILi5ENS5_IJNS4_1CILi2EEESB_NSA_ILi1EEEEEENS1_35KernelTmaWarpSpecializedCooperativeEEENS5_IJNSA_ILi128EEENSA_ILi256EEENSA_ILi32EEEEEEaNS5_IJlSC_lEEEaSK_NS4_8TiledMMAINS4_8MMA_AtomIJNS4_4SM904GMMA27MMA_64x256x32_S32S8S8_SS_TNEEEENS4_6LayoutINS5_IJSB_SC_SC_EEENS5_IJSC_NSA_ILi0EEEST_EEEEENS5_IJNS4_10UnderscoreESW_SW_EEEEENS4_23SM90_TMA_LOAD_MULTICASTENS4_14ComposedLayoutINS4_7SwizzleILi1ELi4ELi3EEENS4_18smem_ptr_flag_bitsILi8EEENSR_INS5_IJNSA_ILi8EEESI_EEENS5_IJSI_SC_EEEEEEEvNS4_8identityESZ_S19_vS1A_EENS_8epilogue10collective6detail29Sm90TmaWarpSpecializedAdapterINS1D_15DefaultEpilogueIaSK_SK_NS1C_6thread17LinearCombinationIaLi1EiiLNS1H_9ScaleType4KindE0ELNS_15FloatRoundStyleE2EaEENS1_15EpilogueDefaultEEEEEvvEEEEvNT_6ParamsE)
        .other          _ZN7cutlass13device_kernelINS_4gemm6kernel13GemmUniversalIN4cute5tupleIJiiiiEEENS1_10collective13CollectiveMmaINS1_34MainloopSm90TmaGmmaWarpSpecializedILi5ENS5_IJNS4_1CILi2EEESB_NSA_ILi1EEEEEENS1_35KernelTmaWarpSpecializedCooperativeEEENS5_IJNSA_ILi128EEENSA_ILi256EEENSA_ILi32EEEEEEaNS5_IJlSC_lEEEaSK_NS4_8TiledMMAINS4_8MMA_AtomIJNS4_4SM904GMMA27MMA_64x256x32_S32S8S8_SS_TNEEEENS4_6LayoutINS5_IJSB_SC_SC_EEENS5_IJSC_NSA_ILi0EEEST_EEEEENS5_IJNS4_10UnderscoreESW_SW_EEEEENS4_23SM90_TMA_LOAD_MULTICASTENS4_14ComposedLayoutINS4_7SwizzleILi1ELi4ELi3EEENS4_18smem_ptr_flag_bitsILi8EEENSR_INS5_IJNSA_ILi8EEESI_EEENS5_IJSI_SC_EEEEEEEvNS4_8identityESZ_S19_vS1A_EENS_8epilogue10collective6detail29Sm90TmaWarpSpecializedAdapterINS1D_15DefaultEpilogueIaSK_SK_NS1C_6thread17LinearCombinationIaLi1EiiLNS1H_9ScaleType4KindE0ELNS_15FloatRoundStyleE2EaEENS1_15EpilogueDefaultEEEEEvvEEEEvNT_6ParamsE,@"STO_CUDA_ENTRY STV_DEFAULT"
_ZN7cutlass13device_kernelINS_4gemm6kernel13GemmUniversalIN4cute5tupleIJiiiiEEENS1_10collective13CollectiveMmaINS1_34MainloopSm90TmaGmmaWarpSpecializedILi5ENS5_IJNS4_1CILi2EEESB_NSA_ILi1EEEEEENS1_35KernelTmaWarpSpecializedCooperativeEEENS5_IJNSA_ILi128EEENSA_ILi256EEENSA_ILi32EEEEEEaNS5_IJlSC_lEEEaSK_NS4_8TiledMMAINS4_8MMA_AtomIJNS4_4SM904GMMA27MMA_64x256x32_S32S8S8_SS_TNEEEENS4_6LayoutINS5_IJSB_SC_SC_EEENS5_IJSC_NSA_ILi0EEEST_EEEEENS5_IJNS4_10UnderscoreESW_SW_EEEEENS4_23SM90_TMA_LOAD_MULTICASTENS4_14ComposedLayoutINS4_7SwizzleILi1ELi4ELi3EEENS4_18smem_ptr_flag_bitsILi8EEENSR_INS5_IJNSA_ILi8EEESI_EEENS5_IJSI_SC_EEEEEEEvNS4_8identityESZ_S19_vS1A_EENS_8epilogue10collective6detail29Sm90TmaWarpSpecializedAdapterINS1D_15DefaultEpilogueIaSK_SK_NS1C_6thread17LinearCombinationIaLi1EiiLNS1H_9ScaleType4KindE0ELNS_15FloatRoundStyleE2EaEENS1_15EpilogueDefaultEEEEEvvEEEEvNT_6ParamsE:
[----:B------:R-:W0:Y:S01]  /*0000*/  LDC R1, c[0x0][0x28] ;  /* 0x00000a00ff017b82 */ /* 0x000e220000000800 */
[----:B------:R-:W1:Y:S01]  /*0010*/  S2R R18, SR_TID.X ;  /* 0x0000000000127919 */ /* 0x000e620000002100 */
[----:B------:R-:W-:Y:S01]  /*0020*/  ELECT P0, URZ, PT ;  /* 0x00000000003f782f */ /* 0x000fe20003800000 */
[----:B------:R-:W-:Y:S01]  /*0030*/  BSSY B0, `(.L_x_0) ;  /* 0x000000f000007945 */ /* 0x000fe20003800000 */
[--C-:B-1----:R-:W-:Y:S02]  /*0040*/  SHF.R.U32.HI R0, RZ, 0x5, R18.reuse ;  /* 0x00000005ff007819 */ /* 0x102fe40000011612 */
[----:B------:R-:W-:-:S03]  /*0050*/  SHF.R.U32.HI R3, RZ, 0x7, R18 ;  /* 0x00000007ff037819 */ /* 0x000fc60000011612 */
[----:B------:R-:W1:Y:S04]  /*0060*/  SHFL.IDX PT, R2, R0, RZ, 0x1f ;  /* 0x00001fff00027589 */ /* 0x000e6800000e0000 */
[----:B------:R2:W3:Y:S01]  /*0070*/  SHFL.IDX PT, R5, R3, RZ, 0x1f ;  /* 0x00001fff03057589 */ /* 0x0004e200000e0000 */
[----:B-1----:R-:W-:-:S13]  /*0080*/  ISETP.NE.OR P0, PT, R2, RZ, !P0 ;  /* 0x000000ff0200720c */ /* 0x002fda0004705670 */
[----:B0-23--:R-:W-:Y:S05]  /*0090*/  @P0 BRA `(.L_x_1) ;  /* 0x0000000000200947 */ /* 0x00dfea0003800000 */
[----:B------:R-:W-:Y:S02]  /*00a0*/  ULDC.64 UR4, c[0x0][0x198] ;  /* 0x0000660000047ab9 */ /* 0x000fe40000000a00 */
[----:B------:R-:W-:Y:S02]  /*00b0*/  UIADD3 UR6, UP0, UR4, 0xf0, URZ ;  /* 0x000000f004067890 */ /* 0x000fe4000ff1e03f */
[----:B------:R-:W-:Y:S02]  /*00c0*/  UIADD3 UR4, UP1, UR4, 0x1f0, URZ ;  /* 0x000001f004047890 */ /* 0x000fe4000ff3e03f */
[----:B------:R-:W-:Y:S02]  /*00d0*/  UIADD3.X UR7, URZ, UR5, URZ, UP0, !UPT ;  /* 0x000000053f077290 */ /* 0x000fe400087fe43f */
[----:B------:R-:W-:-:S07]  /*00e0*/  UIADD3.X UR5, URZ, UR5, URZ, UP1, !UPT ;  /* 0x000000053f057290 */ /* 0x000fce0008ffe43f */
[----:B------:R0:W-:Y:S02]  /*00f0*/  UTMACCTL.PF [UR6] ;  /* 0x00000000060079b9 */ /* 0x0001e40008040000 */
[----:B------:R0:W-:Y:S02]  /*0100*/  UTMACCTL.PF [UR4] ;  /* 0x00000000040079b9 */ /* 0x0001e40008040000 */
[----:B0-----:R-:W-:Y:S01]  /*0110*/  NOP ;  /* 0x0000000000007918 */ /* 0x001fe20000000000 */
.L_x_1:
[----:B------:R-:W-:Y:S05]  /*0120*/  BSYNC B0 ;  /* 0x0000000000007941 */ /* 0x000fea0003800000 */
.L_x_0:
[----:B------:R-:W0:Y:S02]  /*0130*/  SHFL.IDX PT, R3, R0, RZ, 0x1f ;  /* 0x00001fff00037589 */ /* 0x000e2400000e0000 */
[----:B0-----:R-:W-:-:S13]  /*0140*/  ISETP.NE.AND P0, PT, R3, RZ, PT ;  /* 0x000000ff0300720c */ /* 0x001fda0003f05270 */
[----:B------:R-:W-:Y:S05]  /*0150*/  @P0 BRA `(.L_x_2) ;  /* 0x0000000000600947 */ /* 0x000fea0003800000 */
[----:B------:R-:W0:Y:S01]  /*0160*/  S2UR UR8, SR_CgaCtaId ;  /* 0x00000000000879c3 */ /* 0x000e220000008800 */
[----:B------:R-:W-:Y:S01]  /*0170*/  UMOV UR4, 0x400 ;  /* 0x0000040000047882 */ /* 0x000fe20000000000 */
[----:B------:R-:W-:Y:S01]  /*0180*/  UMOV UR5, 0x1 ;  /* 0x0000000100057882 */ /* 0x000fe20000000000 */
[----:B------:R-:W-:Y:S01]  /*0190*/  UMOV UR6, 0x6 ;  /* 0x0000000600067882 */ /* 0x000fe20000000000 */
[----:B------:R-:W-:Y:S01]  /*01a0*/  ELECT P0, URZ, PT ;  /* 0x00000000003f782f */ /* 0x000fe20003800000 */
[----:B------:R-:W-:-:S04]  /*01b0*/  UIADD3 UR6, -UR6, 0x100000, URZ ;  /* 0x0010000006067890 */ /* 0x000fc8000fffe13f */
[----:B------:R-:W-:Y:S02]  /*01c0*/  USHF.L.U32 UR7, UR6, 0xb, URZ ;  /* 0x0000000b06077899 */ /* 0x000fe4000800063f */
[----:B------:R-:W-:Y:S02]  /*01d0*/  USHF.L.U32 UR6, UR6, 0x1, URZ ;  /* 0x0000000106067899 */ /* 0x000fe4000800063f */
[----:B0-----:R-:W-:Y:S02]  /*01e0*/  ULEA UR8, UR8, UR4, 0x18 ;  /* 0x0000000408087291 */ /* 0x001fe4000f8ec03f */
[----:B------:R-:W-:-:S04]  /*01f0*/  UIADD3 UR4, -UR5, 0x100000, URZ ;  /* 0x0010000005047890 */ /* 0x000fc8000fffe13f */
[----:B------:R-:W-:Y:S02]  /*0200*/  USHF.L.U32 UR5, UR4, 0xb, URZ ;  /* 0x0000000b04057899 */ /* 0x000fe4000800063f */
[----:B------:R-:W-:Y:S01]  /*0210*/  USHF.L.U32 UR4, UR4, 0x1, URZ ;  /* 0x0000000104047899 */ /* 0x000fe2000800063f */
[----:B------:R-:W0:Y:S11]  /*0220*/  FENCE.VIEW.ASYNC.S ;  /* 0x00000000000073c6 */ /* 0x000e360000000000 */
[----:B0-----:R0:W1:Y:S01]  /*0230*/  SYNCS.EXCH.64 URZ, [UR8], UR4 ;  /* 0x00000004083f75b2 */ /* 0x0010620008000100 */
[----:B------:R0:W2:Y:S01]  /*0240*/  SYNCS.EXCH.64 URZ, [UR8+0x28], UR6 ;  /* 0x00002806083f75b2 */ /* 0x0000a20008000100 */
[----:B------:R0:W3:Y:S01]  /*0250*/  SYNCS.EXCH.64 URZ, [UR8+0x8], UR4 ;  /* 0x00000804083f75b2 */ /* 0x0000e20008000100 */
[----:B------:R0:W4:Y:S01]  /*0260*/  SYNCS.EXCH.64 URZ, [UR8+0x30], UR6 ;  /* 0x00003006083f75b2 */ /* 0x0001220008000100 */
[----:B------:R0:W0:Y:S01]  /*0270*/  SYNCS.EXCH.64 URZ, [UR8+0x10], UR4 ;  /* 0x00001004083f75b2 */ /* 0x0000220008000100 */
[----:B------:R0:W0:Y:S01]  /*0280*/  SYNCS.EXCH.64 URZ, [UR8+0x38], UR6 ;  /* 0x00003806083f75b2 */ /* 0x0000220008000100 */
[----:B------:R0:W0:Y:S01]  /*0290*/  SYNCS.EXCH.64 URZ, [UR8+0x18], UR4 ;  /* 0x00001804083f75b2 */ /* 0x0000220008000100 */
[----:B------:R0:W0:Y:S01]  /*02a0*/  SYNCS.EXCH.64 URZ, [UR8+0x40], UR6 ;  /* 0x00004006083f75b2 */ /* 0x0000220008000100 */
[----:B------:R0:W0:Y:S01]  /*02b0*/  SYNCS.EXCH.64 URZ, [UR8+0x20], UR4 ;  /* 0x00002004083f75b2 */ /* 0x0000220008000100 */
[----:B------:R0:W0:Y:S01]  /*02c0*/  SYNCS.EXCH.64 URZ, [UR8+0x48], UR6 ;  /* 0x00004806083f75b2 */ /* 0x0000220008000100 */
[----:B------:R-:W-:Y:S01]  /*02d0*/  NOP ;  /* 0x0000000000007918 */ /* 0x000fe20000000000 */
.L_x_2:
[----:B------:R-:W-:Y:S01]  /*02e0*/  SHF.R.S32.HI R7, RZ, 0x1f, R18 ;  /* 0x0000001fff077819 */ /* 0x000fe20000011412 */
[----:B------:R-:W5:Y:S01]  /*02f0*/  SHFL.IDX PT, R0, R0, RZ, 0x1f ;  /* 0x00001fff00007589 */ /* 0x000f6200000e0000 */
[----:B0-----:R-:W0:Y:S01]  /*0300*/  S2UR UR8, SR_CTAID.X ;  /* 0x00000000000879c3 */ /* 0x001e220000002500 */
[----:B------:R-:W-:Y:S02]  /*0310*/  ELECT P0, URZ, PT ;  /* 0x00000000003f782f */ /* 0x000fe40003800000 */
[----:B------:R-:W-:Y:S01]  /*0320*/  LEA.HI R7, R7, R18, RZ, 0x7 ;  /* 0x0000001207077211 */ /* 0x000fe200078f38ff */
[----:B------:R-:W1:Y:S01]  /*0330*/  S2R R4, SR_CTAID.Y ;  /* 0x0000000000047919 */ /* 0x000e620000002600 */
[----:B------:R-:W-:Y:S01]  /*0340*/  SHF.R.S32.HI R8, RZ, 0x1f, R3 ;  /* 0x0000001fff087819 */ /* 0x000fe20000011403 */
[----:B------:R-:W-:Y:S01]  /*0350*/  ULDC UR4, c[0x0][0x150] ;  /* 0x0000540000047ab9 */ /* 0x000fe20000000800 */
[----:B------:R-:W-:Y:S01]  /*0360*/  LOP3.LUT R7, R7, 0xffffff80, RZ, 0xc0, !PT ;  /* 0xffffff8007077812 */ /* 0x000fe200078ec0ff */
[----:B------:R-:W-:Y:S01]  /*0370*/  NOP ;  /* 0x0000000000007918 */ /* 0x000fe20000000000 */
[----:B------:R-:W-:Y:S01]  /*0380*/  LEA.HI R8, R8, R3, RZ, 0x2 ;  /* 0x0000000308087211 */ /* 0x000fe200078f10ff */
[----:B------:R-:W2:Y:S01]  /*0390*/  LDC R10, c[0x0][0x144] ;  /* 0x00005100ff0a7b82 */ /* 0x000ea20000000800 */
[----:B------:R-:W-:Y:S01]  /*03a0*/  NOP ;  /* 0x0000000000007918 */ /* 0x000fe20000000000 */
[----:B------:R-:W-:Y:S01]  /*03b0*/  IMAD.IADD R6, R18, 0x1, -R7 ;  /* 0x0000000112067824 */ /* 0x000fe200078e0a07 */
[----:B------:R-:W-:Y:S01]  /*03c0*/  LOP3.LUT R8, R8, 0x3ffffffc, RZ, 0xc0, !PT ;  /* 0x3ffffffc08087812 */ /* 0x000fe200078ec0ff */
[----:B------:R-:W-:Y:S01]  /*03d0*/  IMAD.MOV.U32 R23, RZ, RZ, 0x1 ;  /* 0x00000001ff177424 */ /* 0x000fe200078e00ff */
[----:B------:R-:W-:-:S02]  /*03e0*/  ISETP.NE.AND P3, PT, R5, RZ, PT ;  /* 0x000000ff0500720c */ /* 0x000fc40003f65270 */
[----:B------:R-:W-:Y:S01]  /*03f0*/  SHF.R.S32.HI R7, RZ, 0x1f, R6 ;  /* 0x0000001fff077819 */ /* 0x000fe20000011406 */
[----:B------:R-:W-:Y:S01]  /*0400*/  IMAD.IADD R8, R3, 0x1, -R8 ;  /* 0x0000000103087824 */ /* 0x000fe200078e0a08 */
[----:B------:R-:W3:Y:S02]  /*0410*/  LDC R13, c[0x0][0x140] ;  /* 0x00005000ff0d7b82 */ /* 0x000ee40000000800 */
[----:B------:R-:W-:Y:S02]  /*0420*/  LEA.HI R7, R7, R6, RZ, 0x3 ;  /* 0x0000000607077211 */ /* 0x000fe400078f18ff */
[----:B-----5:R-:W-:Y:S02]  /*0430*/  ISETP.NE.OR P0, PT, R0, RZ, !P0 ;  /* 0x000000ff0000720c */ /* 0x020fe40004705670 */
[--C-:B------:R-:W-:Y:S02]  /*0440*/  SHF.R.S32.HI R0, RZ, 0x3, R7.reuse ;  /* 0x00000003ff007819 */ /* 0x100fe40000011407 */
[----:B------:R-:W-:-:S02]  /*0450*/  SHF.R.S32.HI R7, RZ, 0x1f, R7 ;  /* 0x0000001fff077819 */ /* 0x000fc40000011407 */
[----:B0-----:R-:W-:Y:S02]  /*0460*/  I2FP.F32.U32 R9, UR8 ;  /* 0x0000000800097c45 */ /* 0x001fe40008201000 */
[----:B------:R-:W-:-:S03]  /*0470*/  LEA.HI R7, R7, R0, RZ, 0x2 ;  /* 0x0000000007077211 */ /* 0x000fc600078f10ff */
[----:B------:R-:W-:Y:S01]  /*0480*/  FMUL R9, R9, UR4 ;  /* 0x0000000409097c20 */ /* 0x000fe20008400000 */
[----:B------:R-:W-:Y:S01]  /*0490*/  LOP3.LUT R7, R7, 0xfffffffc, RZ, 0xc0, !PT ;  /* 0xfffffffc07077812 */ /* 0x000fe200078ec0ff */
[----:B------:R-:W-:Y:S01]  /*04a0*/  VOTEU.ALL UP0, P0 ;  /* 0x00000000003f7886 */ /* 0x000fe20000000000 */
[----:B-1----:R-:W-:Y:S01]  /*04b0*/  I2FP.F32.U32 R3, R4 ;  /* 0x0000000400037245 */ /* 0x002fe20000201000 */
[----:B------:R-:W-:Y:S01]  /*04c0*/  ULDC UR4, c[0x0][0x154] ;  /* 0x0000550000047ab9 */ /* 0x000fe20000000800 */
[----:B------:R-:W-:Y:S01]  /*04d0*/  VOTEU.ALL UP1, P0 ;  /* 0x00000000003f7886 */ /* 0x000fe20000020000 */
[----:B------:R-:W0:Y:S01]  /*04e0*/  F2I.U32.TRUNC.NTZ R9, R9 ;  /* 0x0000000900097305 */ /* 0x000e22000020f000 */
[----:B------:R-:W-:Y:S01]  /*04f0*/  IMAD.IADD R7, R0, 0x1, -R7 ;  /* 0x0000000100077824 */ /* 0x000fe200078e0a07 */
[----:B------:R-:W1:Y:S01]  /*0500*/  @!UP0 S2UR UR7, SR_CgaCtaId ;  /* 0x00000000000789c3 */ /* 0x000e620000008800 */
[----:B------:R-:W-:Y:S01]  /*0510*/  FMUL R12, R3, UR4 ;  /* 0x00000004030c7c20 */ /* 0x000fe20008400000 */
[----:B------:R-:W-:Y:S01]  /*0520*/  UMOV UR4, 0x20 ;  /* 0x0000002000047882 */ /* 0x000fe20000000000 */
[----:B------:R-:W-:Y:S01]  /*0530*/  IMAD R8, R8, 0x4, R7 ;  /* 0x0000000408087824 */ /* 0x000fe200078e0207 */
[----:B------:R-:W-:Y:S01]  /*0540*/  @!UP0 UMOV UR6, 0x400 ;  /* 0x0000040000068882 */ /* 0x000fe20000000000 */
[----:B------:R-:W-:-:S04]  /*0550*/  @!UP0 UIADD3 UR4, -UR4, 0x100000, URZ ;  /* 0x0010000004048890 */ /* 0x000fc8000fffe13f */
[----:B------:R-:W-:Y:S02]  /*0560*/  @!UP0 USHF.L.U32 UR5, UR4, 0xb, URZ ;  /* 0x0000000b04058899 */ /* 0x000fe4000800063f */
[----:B------:R-:W-:Y:S01]  /*0570*/  @!UP0 USHF.L.U32 UR4, UR4, 0x1, URZ ;  /* 0x0000000104048899 */ /* 0x000fe2000800063f */
[----:B---3--:R-:W-:Y:S01]  /*0580*/  ISETP.EQ.U32.AND P2, PT, R13, 0x1, PT ;  /* 0x000000010d00780c */ /* 0x008fe20003f42070 */
[----:B------:R-:W3:Y:S01]  /*0590*/  F2I.U32.TRUNC.NTZ R12, R12 ;  /* 0x0000000c000c7305 */ /* 0x000ee2000020f000 */
[----:B------:R-:W-:Y:S01]  /*05a0*/  LEA.HI R0, R8, R8, RZ, 0x1 ;  /* 0x0000000808007211 */ /* 0x000fe200078f08ff */
[----:B------:R-:W5:Y:S03]  /*05b0*/  LDC R7, c[0x0][0x148] ;  /* 0x00005200ff077b82 */ /* 0x000f660000000800 */
[----:B------:R-:W-:Y:S01]  /*05c0*/  LOP3.LUT R11, R0, 0xfffffffe, RZ, 0xc0, !PT ;  /* 0xfffffffe000b7812 */ /* 0x000fe200078ec0ff */
[----:B0-----:R-:W-:Y:S01]  /*05d0*/  IMAD.MOV R15, RZ, RZ, -R9 ;  /* 0x000000ffff0f7224 */ /* 0x001fe200078e0a09 */
[----:B------:R-:W-:-:S03]  /*05e0*/  SHF.R.S32.HI R9, RZ, 0x1f, R2 ;  /* 0x0000001fff097819 */ /* 0x000fc60000011402 */
[----:B--2---:R-:W-:Y:S01]  /*05f0*/  IMAD R3, R10, R15, UR8 ;  /* 0x000000080a037e24 */ /* 0x004fe2000f8e020f */
[----:B------:R-:W-:Y:S01]  /*0600*/  LEA.HI R9, R9, R2, RZ, 0x2 ;  /* 0x0000000209097211 */ /* 0x000fe200078f10ff */
[C---:B------:R-:W-:Y:S02]  /*0610*/  IMAD.IADD R0, R8.reuse, 0x1, -R11 ;  /* 0x0000000108007824 */ /* 0x040fe400078e0a0b */
[----:B------:R-:W-:Y:S01]  /*0620*/  IMAD.SHL.U32 R11, R8, 0x4, RZ ;  /* 0x00000004080b7824 */ /* 0x000fe200078e00ff */
[----:B------:R-:W-:Y:S01]  /*0630*/  LOP3.LUT R9, R9, 0xfffffffc, RZ, 0xc0, !PT ;  /* 0xfffffffc09097812 */ /* 0x000fe200078ec0ff */
[----:B---3--:R-:W-:Y:S01]  /*0640*/  IMAD.MOV R21, RZ, RZ, -R12 ;  /* 0x000000ffff157224 */ /* 0x008fe200078e0a0c */
[----:B------:R-:W-:Y:S01]  /*0650*/  ISETP.NE.AND P4, PT, R0, R3, PT ;  /* 0x000000030000720c */ /* 0x000fe20003f85270 */
[----:B-1----:R-:W-:Y:S01]  /*0660*/  @!UP0 ULEA UR6, UR7, UR6, 0x18 ;  /* 0x0000000607068291 */ /* 0x002fe2000f8ec03f */
[----:B------:R-:W-:Y:S01]  /*0670*/  LOP3.LUT R152, R8, 0xc, R11, 0x78, !PT ;  /* 0x0000000c08987812 */ /* 0x000fe200078e780b */
[----:B------:R-:W-:Y:S01]  /*0680*/  IMAD.IADD R0, R2, 0x1, -R9 ;  /* 0x0000000102007824 */ /* 0x000fe200078e0a09 */
[----:B------:R-:W-:Y:S01]  /*0690*/  VOTEU.ALL UP0, P0 ;  /* 0x00000000003f7886 */ /* 0x000fe20000000000 */
[----:B------:R-:W-:Y:S01]  /*06a0*/  LOP3.LUT P0, RZ, R6, 0x7, RZ, 0xc0, !PT ;  /* 0x0000000706ff7812 */ /* 0x000fe2000780c0ff */
[----:B------:R-:W-:-:S02]  /*06b0*/  VIADD R6, R5, 0xffffffff ;  /* 0xffffffff05067836 */ /* 0x000fc40000000000 */
[----:B------:R-:W-:Y:S01]  /*06c0*/  ISETP.NE.AND P1, PT, R0, 0x3, PT ;  /* 0x000000030000780c */ /* 0x000fe20003f25270 */
[----:B-----5:R-:W-:Y:S01]  /*06d0*/  IMAD R9, R7, R21, R4 ;  /* 0x0000001507097224 */ /* 0x020fe200078e0204 */
[----:B------:R-:W-:Y:S02]  /*06e0*/  ISETP.LT.U32.AND P0, PT, R152, 0x4, !P0 ;  /* 0x000000049800780c */ /* 0x000fe40004701070 */
[----:B------:R-:W-:Y:S01]  /*06f0*/  ISETP.EQ.OR P1, PT, R0, RZ, !P1 ;  /* 0x000000ff0000720c */ /* 0x000fe20004f22670 */
[----:B------:R-:W0:Y:S02]  /*0700*/  FENCE.VIEW.ASYNC.S ;  /* 0x00000000000073c6 */ /* 0x000e240000000000 */
[----:B0-----:R0:W1:Y:S01]  /*0710*/  @!UP0 SYNCS.EXCH.64 URZ, [UR6+0x60], UR4 ;  /* 0x00006004063f85b2 */ /* 0x0010620008000100 */
[----:B------:R-:W-:Y:S02]  /*0720*/  @P4 LEA.HI R2, R152, R152, RZ, 0x1 ;  /* 0x0000009898024211 */ /* 0x000fe400078f08ff */
[----:B------:R-:W-:-:S02]  /*0730*/  ISETP.EQ.AND P1, PT, R5, RZ, P1 ;  /* 0x000000ff0500720c */ /* 0x000fc40000f22270 */
[----:B------:R-:W-:Y:S02]  /*0740*/  @P4 SHF.R.S32.HI R2, RZ, 0x1, R2 ;  /* 0x00000001ff024819 */ /* 0x000fe40000011402 */
[----:B------:R-:W-:Y:S02]  /*0750*/  ISETP.GE.U32.AND P6, PT, R6, 0x2, PT ;  /* 0x000000020600780c */ /* 0x000fe40003fc6070 */
[----:B------:R-:W-:Y:S02]  /*0760*/  @P4 ISETP.NE.AND P5, PT, R2, R9, PT ;  /* 0x000000090200420c */ /* 0x000fe40003fa5270 */
[----:B------:R-:W-:Y:S02]  /*0770*/  SEL R2, RZ, 0x1, !P0 ;  /* 0x00000001ff027807 */ /* 0x000fe40004000000 */
[----:B------:R-:W-:Y:S02]  /*0780*/  @P4 SEL R23, RZ, 0x1, P5 ;  /* 0x00000001ff174807 */ /* 0x000fe40002800000 */
[----:B------:R-:W-:Y:S01]  /*0790*/  SEL R19, RZ, 0x1, !P1 ;  /* 0x00000001ff137807 */ /* 0x000fe20004800000 */
[----:B------:R0:W2:Y:S01]  /*07a0*/  @!UP1 SYNCS.EXCH.64 URZ, [UR6+0x68], UR4 ;  /* 0x00006804063f95b2 */ /* 0x0000a20008000100 */
[----:B------:R-:W-:Y:S01]  /*07b0*/  LOP3.LUT R23, R23, R2, RZ, 0xc0, !PT ;  /* 0x0000000217177212 */ /* 0x000fe200078ec0ff */
[----:B------:R-:W-:Y:S01]  /*07c0*/  NOP ;  /* 0x0000000000007918 */ /* 0x000fe20000000000 */
[----:B------:R-:W-:Y:S01]  /*07d0*/  SEL R19, R19, 0x2, P6 ;  /* 0x0000000213137807 */ /* 0x000fe20003000000 */
[----:B------:R-:W-:Y:S06]  /*07e0*/  @!P2 BRA `(.L_x_3) ;  /* 0x000000000008a947 */ /* 0x000fec0003800000 */
[----:B-12-4-:R-:W-:Y:S01]  /*07f0*/  UCGABAR_ARV ;  /* 0x00000000000079c7 */ /* 0x016fe20008000000 */
[----:B------:R-:W-:Y:S05]  /*0800*/  BRA `(.L_x_4) ;  /* 0x0000000000047947 */ /* 0x000fea0003800000 */
.L_x_3:
[----:B-12-4-:R-:W-:Y:S01]  /*0810*/  NOP ;  /* 0x0000000000007918 */ /* 0x016fe20000000000 */
.L_x_4:
[----:B------:R-:W1:Y:S01]  /*0820*/  LDC R2, c[0x0][0x65c] ;  /* 0x00019700ff027b82 */ /* 0x000e620000000800 */
[----:B------:R-:W-:Y:S02]  /*0830*/  IMAD.U32 R8, RZ, RZ, UR8 ;  /* 0x00000008ff087e24 */ /* 0x000fe4000f8e00ff */
[----:B------:R-:W-:Y:S01]  /*0840*/  IMAD.MOV.U32 R9, RZ, RZ, RZ ;  /* 0x000000ffff097224 */ /* 0x000fe200078e00ff */
[----:B-1----:R-:W-:-:S04]  /*0850*/  ISETP.NE.AND P1, PT, R2, 0x1, PT ;  /* 0x000000010200780c */ /* 0x002fc80003f25270 */
[----:B------:R-:W-:-:S09]  /*0860*/  P2R R5, PR, RZ, 0x2 ;  /* 0x00000002ff057803 */ /* 0x000fd20000000000 */
[----:B------:R-:W1:Y:S01]  /*0870*/  @P1 LDC R17, c[0x0][0x10] ;  /* 0x00000400ff111b82 */ /* 0x000e620000000800 */
[----:B------:R-:W-:Y:S02]  /*0880*/  @P1 IMAD.MOV.U32 R5, RZ, RZ, RZ ;  /* 0x000000ffff051224 */ /* 0x000fe400078e00ff */
[----:B------:R-:W-:-:S05]  /*0890*/  @P1 IMAD.MOV.U32 R13, RZ, RZ, RZ ;  /* 0x000000ffff0d1224 */ /* 0x000fca00078e00ff */
[----:B------:R-:W2:Y:S01]  /*08a0*/  @!P1 LDC R11, c[0x0][0xc] ;  /* 0x00000300ff0b9b82 */ /* 0x000ea20000000800 */
[----:B-1----:R-:W-:-:S04]  /*08b0*/  @P1 IMAD.WIDE.U32 R16, R17, UR8, R4 ;  /* 0x0000000811101c25 */ /* 0x002fc8000f8e0004 */
[----:B------:R-:W-:Y:S02]  /*08c0*/  @P1 IMAD.IADD R17, R17, 0x1, R13 ;  /* 0x0000000111111824 */ /* 0x000fe400078e020d */
[----:B--2---:R-:W-:-:S04]  /*08d0*/  @!P1 IMAD.WIDE.U32 R8, R4, R11, R8 ;  /* 0x0000000b04089225 */ /* 0x004fc800078e0008 */
[----:B------:R-:W-:Y:S02]  /*08e0*/  @!P1 IMAD.MOV.U32 R16, RZ, RZ, R8 ;  /* 0x000000ffff109224 */ /* 0x000fe400078e0008 */
[----:B------:R-:W-:Y:S01]  /*08f0*/  @!P1 IMAD.MOV.U32 R17, RZ, RZ, R9 ;  /* 0x000000ffff119224 */ /* 0x000fe200078e0009 */
[----:B------:R-:W-:Y:S06]  /*0900*/  @!P2 BRA `(.L_x_5) ;  /* 0x00000000000ca947 */ /* 0x000fec0003800000 */
[----:B------:R-:W-:Y:S01]  /*0910*/  UCGABAR_WAIT ;  /* 0x0000000000007dc7 */ /* 0x000fe20008000000 */
[----:B------:R-:W-:Y:S01]  /*0920*/  CCTL.IVALL ;  /* 0x00000000ff00798f */ /* 0x000fe20002000000 */
[----:B------:R-:W-:Y:S05]  /*0930*/  BRA `(.L_x_6) ;  /* 0x0000000000047947 */ /* 0x000fea0003800000 */
.L_x_5:
[----:B------:R-:W-:Y:S06]  /*0940*/  BAR.SYNC.DEFER_BLOCKING 0x0 ;  /* 0x0000000000007b1d */ /* 0x000fec0000010000 */
.L_x_6:
[----:B------:R-:W-:Y:S05]  /*0950*/  @!P3 BRA `(.L_x_7) ;  /* 0x0000007c0064b947 */ /* 0x000fea0003800000 */
[----:B------:R-:W-:-:S13]  /*0960*/  ISETP.GT.U32.AND P0, PT, R6, 0x1, PT ;  /* 0x000000010600780c */ /* 0x000fda0003f04070 */
[----:B0-----:R-:W-:Y:S05]  /*0970*/  @P0 EXIT ;  /* 0x000000000000094d */ /* 0x001fea0003800000 */
[----:B------:R-:W-:Y:S01]  /*0980*/  ULDC.64 UR4, c[0x0][0x650] ;  /* 0x0001940000047ab9 */ /* 0x000fe20000000a00 */
[----:B------:R-:W-:Y:S01]  /*0990*/  PRMT R0, RZ, 0x7610, R0 ;  /* 0x00007610ff007816 */ /* 0x000fe20000000000 */
[----:B------:R-:W-:Y:S01]  /*09a0*/  IMAD.MOV.U32 R154, RZ, RZ, -0x1 ;  /* 0xffffffffff9a7424 */ /* 0x000fe200078e00ff */
[----:B------:R-:W-:Y:S01]  /*09b0*/  ISETP.GE.U32.AND P0, PT, R16, UR4, PT ;  /* 0x0000000410007c0c */ /* 0x000fe2000bf06070 */
[----:B------:R-:W-:Y:S02]  /*09c0*/  IMAD.MOV.U32 R153, RZ, RZ, -0x1 ;  /* 0xffffffffff997424 */ /* 0x000fe400078e00ff */
[----:B------:R-:W-:Y:S01]  /*09d0*/  IMAD.MOV.U32 R22, RZ, RZ, -0x1 ;  /* 0xffffffffff167424 */ /* 0x000fe200078e00ff */
[----:B------:R-:W-:-:S13]  /*09e0*/  ISETP.GE.U32.AND.EX P0, PT, R17, UR5, PT, P0 ;  /* 0x0000000511007c0c */ /* 0x000fda000bf06100 */
[----:B------:R-:W-:Y:S05]  /*09f0*/  @P0 BRA `(.L_x_8) ;  /* 0x00000004002c0947 */ /* 0x000fea0003800000 */
[----:B------:R-:W0:Y:S01]  /*0a00*/  LDC.64 R24, c[0x0][0x628] ;  /* 0x00018a00ff187b82 */ /* 0x000e220000000a00 */
[----:B------:R-:W-:Y:S02]  /*0a10*/  IMAD.MOV.U32 R8, RZ, RZ, R16 ;  /* 0x000000ffff087224 */ /* 0x000fe400078e0010 */
[----:B------:R-:W-:-:S05]  /*0a20*/  IMAD.MOV.U32 R9, RZ, RZ, R17 ;  /* 0x000000ffff097224 */ /* 0x000fca00078e0011 */
[----:B------:R-:W1:Y:S08]  /*0a30*/  LDC R0, c[0x0][0x630] ;  /* 0x00018c00ff007b82 */ /* 0x000e700000000800 */
[----:B------:R-:W2:Y:S01]  /*0a40*/  LDC.64 R26, c[0x0][0x620] ;  /* 0x00018800ff1a7b82 */ /* 0x000ea20000000a00 */
[----:B0-----:R-:W-:-:S04]  /*0a50*/  ISETP.NE.U32.AND P0, PT, R24, RZ, PT ;  /* 0x000000ff1800720c */ /* 0x001fc80003f05070 */
[----:B------:R-:W-:-:S13]  /*0a60*/  ISETP.NE.AND.EX P0, PT, R25, RZ, PT, P0 ;  /* 0x000000ff1900720c */ /* 0x000fda0003f05300 */
[----:B-12---:R-:W-:Y:S05]  /*0a70*/  @!P0 BRA `(.L_x_9) ;  /* 0x0000000000288947 */ /* 0x006fea0003800000 */
[----:B------:R-:W0:Y:S02]  /*0a80*/  LDC R13, c[0x0][0x634] ;  /* 0x00018d00ff0d7b82 */ /* 0x000e240000000800 */
[----:B0-----:R-:W-:-:S05]  /*0a90*/  IADD3 R13, P0, R16, R13, RZ ;  /* 0x0000000d100d7210 */ /* 0x001fca0007f1e0ff */
[----:B------:R-:W-:-:S04]  /*0aa0*/  IMAD.X R15, RZ, RZ, R17, P0 ;  /* 0x000000ffff0f7224 */ /* 0x000fc800000e0611 */
[----:B------:R-:W-:-:S04]  /*0ab0*/  IMAD.WIDE.U32 R8, R15, R24, RZ ;  /* 0x000000180f087225 */ /* 0x000fc800078e00ff */
[----:B------:R-:W-:-:S04]  /*0ac0*/  IMAD.WIDE.U32 R10, P0, R13, R25, R8 ;  /* 0x000000190d0a7225 */ /* 0x000fc80007800008 */
[----:B------:R-:W-:-:S04]  /*0ad0*/  IMAD.WIDE.U32 R8, R13, R24, RZ ;  /* 0x000000180d087225 */ /* 0x000fc800078e00ff */
[----:B------:R-:W-:Y:S01]  /*0ae0*/  IMAD.X R13, RZ, RZ, RZ, P0 ;  /* 0x000000ffff0d7224 */ /* 0x000fe200000e06ff */
[----:B------:R-:W-:Y:S01]  /*0af0*/  IADD3 RZ, P0, R9, R10, RZ ;  /* 0x0000000a09ff7210 */ /* 0x000fe20007f1e0ff */
[----:B------:R-:W-:-:S04]  /*0b00*/  IMAD.MOV.U32 R12, RZ, RZ, R11 ;  /* 0x000000ffff0c7224 */ /* 0x000fc800078e000b */
[----:B------:R-:W-:-:S08]  /*0b10*/  IMAD.WIDE.U32.X R8, R15, R25, R12, P0 ;  /* 0x000000190f087225 */ /* 0x000fd000000e040c */
.L_x_9:
[----:B------:R-:W0:Y:S01]  /*0b20*/  LDC.64 R24, c[0x0][0x640] ;  /* 0x00019000ff187b82 */ /* 0x000e220000000a00 */
[-CC-:B------:R-:W-:Y:S01]  /*0b30*/  SHF.R.U64 R28, R8, R0.reuse, R9.reuse ;  /* 0x00000000081c7219 */ /* 0x180fe20000001209 */
[----:B------:R-:W-:Y:S01]  /*0b40*/  IMAD R30, R7, R21, R4 ;  /* 0x00000015071e7224 */ /* 0x000fe200078e0204 */
[----:B------:R-:W-:Y:S01]  /*0b50*/  SHF.R.U32.HI R0, RZ, R0, R9 ;  /* 0x00000000ff007219 */ /* 0x000fe20000011609 */
[----:B------:R-:W-:Y:S01]  /*0b60*/  IMAD.MOV.U32 R21, RZ, RZ, 0x1 ;  /* 0x00000001ff157424 */ /* 0x000fe200078e00ff */
[----:B------:R-:W-:-:S03]  /*0b70*/  IADD3 R5, P0, RZ, -R28, RZ ;  /* 0x8000001cff057210 */ /* 0x000fc60007f1e0ff */
[----:B------:R-:W1:Y:S02]  /*0b80*/  LDC R6, c[0x0][0x618] ;  /* 0x00018600ff067b82 */ /* 0x000e640000000800 */
[----:B------:R-:W-:-:S04]  /*0b90*/  IMAD.X R9, RZ, RZ, ~R0, P0 ;  /* 0x000000ffff097224 */ /* 0x000fc800000e0e00 */
[-C--:B------:R-:W-:Y:S02]  /*0ba0*/  IMAD R0, R9, R26.reuse, RZ ;  /* 0x0000001a09007224 */ /* 0x080fe400078e02ff */
[----:B------:R-:W2:Y:S01]  /*0bb0*/  LDC R11, c[0x0][0x608] ;  /* 0x00018200ff0b7b82 */ /* 0x000ea20000000800 */
[----:B------:R-:W-:-:S04]  /*0bc0*/  IMAD.WIDE.U32 R8, R5, R26, R16 ;  /* 0x0000001a05087225 */ /* 0x000fc800078e0010 */
[----:B------:R-:W-:-:S03]  /*0bd0*/  IMAD R5, R5, R27, R0 ;  /* 0x0000001b05057224 */ /* 0x000fc600078e0200 */
[----:B------:R-:W3:Y:S01]  /*0be0*/  LDC R12, c[0x0][0x658] ;  /* 0x00019600ff0c7b82 */ /* 0x000ee20000000800 */
[----:B0-----:R-:W-:Y:S01]  /*0bf0*/  ISETP.NE.U32.AND P0, PT, R24, RZ, PT ;  /* 0x000000ff1800720c */ /* 0x001fe20003f05070 */
[----:B------:R-:W-:Y:S02]  /*0c00*/  IMAD.IADD R5, R9, 0x1, R5 ;  /* 0x0000000109057824 */ /* 0x000fe400078e0205 */
[----:B------:R-:W-:Y:S01]  /*0c10*/  IMAD.MOV.U32 R9, RZ, RZ, -0x1 ;  /* 0xffffffffff097424 */ /* 0x000fe200078e00ff */
[----:B------:R-:W-:-:S03]  /*0c20*/  ISETP.NE.AND.EX P0, PT, R25, RZ, PT, P0 ;  /* 0x000000ff1900720c */ /* 0x000fc60003f05300 */
[----:B------:R-:W0:Y:S01]  /*0c30*/  LDC R15, c[0x0][0x600] ;  /* 0x00018000ff0f7b82 */ /* 0x000e220000000800 */
[-CC-:B-1----:R-:W-:Y:S02]  /*0c40*/  SHF.R.U64 R13, R8, R6.reuse, R5.reuse ;  /* 0x00000006080d7219 */ /* 0x182fe40000001205 */
[----:B------:R-:W-:-:S05]  /*0c50*/  SHF.R.U32.HI R0, RZ, R6, R5 ;  /* 0x00000006ff007219 */ /* 0x000fca0000011605 */
[----:B------:R-:W1:Y:S01]  /*0c60*/  LDC R14, c[0x0][0x648] ;  /* 0x00019200ff0e7b82 */ /* 0x000e620000000800 */
[-CC-:B--2---:R-:W-:Y:S02]  /*0c70*/  SHF.R.U64 R27, R13, R11.reuse, R0.reuse ;  /* 0x0000000b0d1b7219 */ /* 0x184fe40000001200 */
[----:B------:R-:W-:-:S05]  /*0c80*/  SHF.R.U32.HI R5, RZ, R11, R0 ;  /* 0x0000000bff057219 */ /* 0x000fca0000011600 */
[----:B------:R-:W2:Y:S01]  /*0c90*/  LDC R20, c[0x0][0x638] ;  /* 0x00018e00ff147b82 */ /* 0x000ea20000000800 */
[-CC-:B---3--:R-:W-:Y:S02]  /*0ca0*/  SHF.R.U64 R26, R27, R12.reuse, R5.reuse ;  /* 0x0000000c1b1a7219 */ /* 0x188fe40000001205 */
[-C--:B------:R-:W-:Y:S02]  /*0cb0*/  SHF.L.U32 R0, R9, R12.reuse, RZ ;  /* 0x0000000c09007219 */ /* 0x080fe400000006ff */
[----:B------:R-:W-:Y:S01]  /*0cc0*/  SHF.R.U32.HI R5, RZ, R12, R5 ;  /* 0x0000000cff057219 */ /* 0x000fe20000011605 */
[----:B------:R-:W-:Y:S01]  /*0cd0*/  IMAD.MOV.U32 R4, RZ, RZ, R26 ;  /* 0x000000ffff047224 */ /* 0x000fe200078e001a */
[----:B------:R-:W-:Y:S01]  /*0ce0*/  LOP3.LUT R10, RZ, R0, RZ, 0x33, !PT ;  /* 0x00000000ff0a7212 */ /* 0x000fe200078e33ff */
[----:B------:R-:W3:Y:S01]  /*0cf0*/  LDC R22, c[0x0][0x610] ;  /* 0x00018400ff167b82 */ /* 0x000ee20000000800 */
[----:B------:R-:W-:Y:S05]  /*0d00*/  @!P0 BRA `(.L_x_10) ;  /* 0x0000000000288947 */ /* 0x000fea0003800000 */
[----:B------:R-:W4:Y:S02]  /*0d10*/  LDC R9, c[0x0][0x64c] ;  /* 0x00019300ff097b82 */ /* 0x000f240000000800 */
[----:B----4-:R-:W-:-:S05]  /*0d20*/  IADD3 R9, P0, R26, R9, RZ ;  /* 0x000000091a097210 */ /* 0x010fca0007f1e0ff */
        /* <DEDUP_REMOVED lines=8> */
.L_x_10:
[----:B-1----:R-:W-:Y:S01]  /*0db0*/  SHF.R.U64 R4, R4, R14, R5 ;  /* 0x0000000e04047219 */ /* 0x002fe20000001205 */
[----:B0-----:R-:W-:Y:S01]  /*0dc0*/  VIADD R6, R15, 0xffffffff ;  /* 0xffffffff0f067836 */ /* 0x001fe20000000000 */
[----:B------:R-:W-:Y:S02]  /*0dd0*/  SHF.L.U32 R0, R21, R12, RZ ;  /* 0x0000000c15007219 */ /* 0x000fe400000006ff */
[----:B------:R-:W-:Y:S01]  /*0de0*/  LOP3.LUT R5, R27, R10, RZ, 0xc0, !PT ;  /* 0x0000000a1b057212 */ /* 0x000fe200078ec0ff */
[----:B------:R-:W-:Y:S01]  /*0df0*/  IMAD.MOV R7, RZ, RZ, -R4 ;  /* 0x000000ffff077224 */ /* 0x000fe200078e0a04 */
[----:B------:R-:W-:Y:S02]  /*0e00*/  SEL R3, R3, R30, !P1 ;  /* 0x0000001e03037207 */ /* 0x000fe40004800000 */
[----:B------:R-:W-:Y:S01]  /*0e10*/  LOP3.LUT R6, R13, R6, RZ, 0xc0, !PT ;  /* 0x000000060d067212 */ /* 0x000fe200078ec0ff */
[----:B------:R-:W-:Y:S02]  /*0e20*/  IMAD R4, R0, R4, R5 ;  /* 0x0000000400047224 */ /* 0x000fe400078e0205 */
[----:B--2---:R-:W-:-:S02]  /*0e30*/  IMAD R0, R7, R20, R26 ;  /* 0x0000001407007224 */ /* 0x004fc400078e021a */
[----:B---3--:R-:W-:Y:S02]  /*0e40*/  IMAD R3, R4, R22, R3 ;  /* 0x0000001604037224 */ /* 0x008fe400078e0203 */
[----:B------:R-:W-:Y:S02]  /*0e50*/  IMAD R154, R0, R15, R6 ;  /* 0x0000000f009a7224 */ /* 0x000fe400078e0206 */
[----:B------:R-:W-:Y:S02]  /*0e60*/  IMAD.MOV.U32 R4, RZ, RZ, 0x1 ;  /* 0x00000001ff047424 */ /* 0x000fe400078e00ff */
[----:B------:R-:W-:Y:S01]  /*0e70*/  IMAD.MOV.U32 R22, RZ, RZ, R28 ;  /* 0x000000ffff167224 */ /* 0x000fe200078e001c */
[----:B------:R-:W-:Y:S02]  /*0e80*/  SEL R153, R154, R3, !P1 ;  /* 0x000000039a997207 */ /* 0x000fe40004800000 */
[----:B------:R-:W-:Y:S02]  /*0e90*/  PRMT R0, R4, 0x7610, R0 ;  /* 0x0000761004007816 */ /* 0x000fe40000000000 */
[----:B------:R-:W-:-:S07]  /*0ea0*/  SEL R154, R3, R154, !P1 ;  /* 0x0000009a039a7207 */ /* 0x000fce0004800000 */
.L_x_8:
[----:B------:R-:W-:-:S08]  /*0eb0*/  NOP ;  /* 0x0000000000007918 */ /* 0x000fd00000000000 */
[----:B------:R-:W0:Y:S02]  /*0ec0*/  USETMAXREG.TRY_ALLOC.CTAPOOL UP0, 0xe8 ;  /* 0x000000e8000079c8 */ /* 0x000e240008000600 */
[----:B0-----:R-:W-:-:S13]  /*0ed0*/  PLOP3.LUT P0, PT, PT, PT, UP0, 0x80, 0x0 ;  /* 0x000000000000781c */ /* 0x001fda0003f0f008 */
[----:B------:R-:W-:Y:S05]  /*0ee0*/  @!P0 BRA `(.L_x_8) ;  /* 0xfffffffc00f08947 */ /* 0x000fea000383ffff */
[----:B------:R-:W-:Y:S01]  /*0ef0*/  ULDC.64 UR4, c[0x0][0x598] ;  /* 0x0001660000047ab9 */ /* 0x000fe20000000a00 */
[----:B------:R-:W-:Y:S01]  /*0f00*/  ULDC.64 UR36, c[0x0][0x208] ;  /* 0x0000820000247ab9 */ /* 0x000fe20000000a00 */
[----:B------:R-:W-:-:S04]  /*0f10*/  ISETP.NE.U32.AND P0, PT, RZ, UR4, PT ;  /* 0x00000004ff007c0c */ /* 0x000fc8000bf05070 */
[----:B------:R-:W-:-:S13]  /*0f20*/  ISETP.NE.AND.EX P0, PT, RZ, UR5, PT, P0 ;  /* 0x00000005ff007c0c */ /* 0x000fda000bf05300 */
[----:B------:R-:W-:Y:S05]  /*0f30*/  @!P0 BRA `(.L_x_11) ;  /* 0x00000000001c8947 */ /* 0x000fea0003800000 */
[----:B------:R-:W0:Y:S02]  /*0f40*/  LDC.64 R4, c[0x0][0x598] ;  /* 0x00016600ff047b82 */ /* 0x000e240000000a00 */
[----:B0-----:R-:W2:Y:S02]  /*0f50*/  LDG.E.64 R4, desc[UR36][R4.64] ;  /* 0x0000002404047981 */ /* 0x001ea4000c1e1b00 */
[----:B--2---:R-:W-:-:S04]  /*0f60*/  ISETP.NE.U32.AND P0, PT, R4, RZ, PT ;  /* 0x000000ff0400720c */ /* 0x004fc80003f05070 */
[----:B------:R-:W-:-:S13]  /*0f70*/  ISETP.NE.AND.EX P0, PT, R5, RZ, PT, P0 ;  /* 0x000000ff0500720c */ /* 0x000fda0003f05300 */
[----:B------:R-:W-:Y:S05]  /*0f80*/  @!P0 BRA `(.L_x_11) ;  /* 0x0000000000088947 */ /* 0x000fea0003800000 */
[----:B------:R0:W5:Y:S01]  /*0f90*/  LD.E R155, desc[UR36][R4.64] ;  /* 0x00000024049b7980 */ /* 0x000162000c101900 */
[----:B------:R-:W-:Y:S05]  /*0fa0*/  BRA `(.L_x_12) ;  /* 0x0000000000247947 */ /* 0x000fea0003800000 */
.L_x_11:
[----:B------:R-:W-:Y:S02]  /*0fb0*/  ULDC.64 UR4, c[0x0][0x588] ;  /* 0x0001620000047ab9 */ /* 0x000fe40000000a00 */
[----:B------:R-:W-:-:S04]  /*0fc0*/  ISETP.NE.U32.AND P0, PT, RZ, UR4, PT ;  /* 0x00000004ff007c0c */ /* 0x000fc8000bf05070 */
[----:B------:R-:W-:-:S13]  /*0fd0*/  ISETP.NE.AND.EX P0, PT, RZ, UR5, PT, P0 ;  /* 0x00000005ff007c0c */ /* 0x000fda000bf05300 */
[----:B------:R-:W-:Y:S05]  /*0fe0*/  @!P0 BRA `(.L_x_13) ;  /* 0x00000000000c8947 */ /* 0x000fea0003800000 */
[----:B------:R-:W0:Y:S02]  /*0ff0*/  LDC.64 R4, c[0x0][0x588] ;  /* 0x00016200ff047b82 */ /* 0x000e240000000a00 */
[----:B0-----:R1:W5:Y:S01]  /*1000*/  LDG.E R155, desc[UR36][R4.64] ;  /* 0x00000024049b7981 */ /* 0x001362000c1e1900 */
[----:B------:R-:W-:Y:S05]  /*1010*/  BRA `(.L_x_12) ;  /* 0x0000000000087947 */ /* 0x000fea0003800000 */
.L_x_13:
[----:B------:R-:W-:Y:S02]  /*1020*/  ULDC UR4, c[0x0][0x580] ;  /* 0x0001600000047ab9 */ /* 0x000fe40000000800 */
[----:B------:R-:W-:-:S07]  /*1030*/  IMAD.U32 R155, RZ, RZ, UR4 ;  /* 0x00000004ff9b7e24 */ /* 0x000fce000f8e00ff */
.L_x_12:
[----:B------:R-:W-:Y:S02]  /*1040*/  ULDC.64 UR4, c[0x0][0x5a0] ;  /* 0x0001680000047ab9 */ /* 0x000fe40000000a00 */
[----:B------:R-:W-:-:S04]  /*1050*/  ISETP.NE.U32.AND P0, PT, RZ, UR4, PT ;  /* 0x00000004ff007c0c */ /* 0x000fc8000bf05070 */
[----:B------:R-:W-:-:S13]  /*1060*/  ISETP.NE.AND.EX P0, PT, RZ, UR5, PT, P0 ;  /* 0x00000005ff007c0c */ /* 0x000fda000bf05300 */
[----:B------:R-:W-:Y:S05]  /*1070*/  @!P0 BRA `(.L_x_14) ;  /* 0x00000000001c8947 */ /* 0x000fea0003800000 */
[----:B01----:R-:W0:Y:S02]  /*1080*/  LDC.64 R4, c[0x0][0x5a0] ;  /* 0x00016800ff047b82 */ /* 0x003e240000000a00 */
[----:B0-----:R-:W2:Y:S02]  /*1090*/  LDG.E.64 R4, desc[UR36][R4.64] ;  /* 0x0000002404047981 */ /* 0x001ea4000c1e1b00 */
[----:B--2---:R-:W-:-:S04]  /*10a0*/  ISETP.NE.U32.AND P0, PT, R4, RZ, PT ;  /* 0x000000ff0400720c */ /* 0x004fc80003f05070 */
[----:B------:R-:W-:-:S13]  /*10b0*/  ISETP.NE.AND.EX P0, PT, R5, RZ, PT, P0 ;  /* 0x000000ff0500720c */ /* 0x000fda0003f05300 */
[----:B------:R-:W-:Y:S05]  /*10c0*/  @!P0 BRA `(.L_x_14) ;  /* 0x0000000000088947 */ /* 0x000fea0003800000 */
[----:B------:R0:W5:Y:S01]  /*10d0*/  LD.E R156, desc[UR36][R4.64] ;  /* 0x00000024049c7980 */ /* 0x000162000c101900 */
[----:B------:R-:W-:Y:S05]  /*10e0*/  BRA `(.L_x_15) ;  /* 0x0000000000247947 */ /* 0x000fea0003800000 */
.L_x_14:
[----:B------:R-:W-:Y:S02]  /*10f0*/  ULDC.64 UR4, c[0x0][0x590] ;  /* 0x0001640000047ab9 */ /* 0x000fe40000000a00 */
[----:B------:R-:W-:-:S04]  /*1100*/  ISETP.NE.U32.AND P0, PT, RZ, UR4, PT ;  /* 0x00000004ff007c0c */ /* 0x000fc8000bf05070 */
[----:B------:R-:W-:-:S13]  /*1110*/  ISETP.NE.AND.EX P0, PT, RZ, UR5, PT, P0 ;  /* 0x00000005ff007c0c */ /* 0x000fda000bf05300 */
[----:B------:R-:W-:Y:S05]  /*1120*/  @!P0 BRA `(.L_x_16) ;  /* 0x00000000000c8947 */ /* 0x000fea0003800000 */
[----:B------:R-:W2:Y:S02]  /*1130*/  LDC.64 R156, c[0x0][0x590] ;  /* 0x00016400ff9c7b82 */ /* 0x000ea40000000a00 */
[----:B--2---:R2:W5:Y:S01]  /*1140*/  LDG.E R156, desc[UR36][R156.64] ;  /* 0x000000249c9c7981 */ /* 0x004562000c1e1900 */
[----:B------:R-:W-:Y:S05]  /*1150*/  BRA `(.L_x_15) ;  /* 0x0000000000087947 */ /* 0x000fea0003800000 */
.L_x_16:
[----:B------:R-:W-:Y:S02]  /*1160*/  ULDC UR4, c[0x0][0x584] ;  /* 0x0001610000047ab9 */ /* 0x000fe40000000800 */
[----:B------:R-:W-:-:S07]  /*1170*/  IMAD.U32 R156, RZ, RZ, UR4 ;  /* 0x00000004ff9c7e24 */ /* 0x000fce000f8e00ff */
.L_x_15:
[----:B------:R-:W-:-:S13]  /*1180*/  LOP3.LUT P0, RZ, R0, 0xff, RZ, 0xc0, !PT ;  /* 0x000000ff00ff7812 */ /* 0x000fda000780c0ff */
[----:B------:R-:W-:Y:S05]  /*1190*/  @!P0 EXIT ;  /* 0x000000000000894d */ /* 0x000fea0003800000 */
[----:B------:R-:W-:Y:S01]  /*11a0*/  ULDC UR4, c[0x0][0x28c] ;  /* 0x0000a30000047ab9 */ /* 0x000fe20000000800 */
[----:B------:R-:W-:Y:S01]  /*11b0*/  UMOV UR38, URZ ;  /* 0x0000003f00267c82 */ /* 0x000fe20008000000 */
[----:B------:R-:W-:Y:S01]  /*11c0*/  UIADD3 UR4, UR4, 0x1f, URZ ;  /* 0x0000001f04047890 */ /* 0x000fe2000fffe03f */
[----:B------:R-:W-:-:S03]  /*11d0*/  UMOV UR39, URZ ;  /* 0x0000003f00277c82 */ /* 0x000fc60008000000 */
[----:B------:R-:W-:-:S04]  /*11e0*/  USHF.R.S32.HI UR5, URZ, 0x1f, UR4 ;  /* 0x0000001f3f057899 */ /* 0x000fc80008011404 */
[----:B------:R-:W-:-:S04]  /*11f0*/  ULEA.HI UR5, UR5, UR4, URZ, 0x5 ;  /* 0x0000000405057291 */ /* 0x000fc8000f8f283f */
[----:B------:R-:W-:-:S12]  /*1200*/  USHF.R.S32.HI UR40, URZ, 0x5, UR5 ;  /* 0x000000053f287899 */ /* 0x000fd80008011405 */
.L_x_296:
[----:B------:R-:W-:Y:S01]  /*1210*/  LOP3.LUT R0, R18, 0x80, RZ, 0xc0, !PT ;  /* 0x0000008012007812 */ /* 0x000fe200078ec0ff */
[----:B---3--:R-:W3:Y:S01]  /*1220*/  S2UR UR7, SR_CgaCtaId ;  /* 0x00000000000779c3 */ /* 0x008ee20000008800 */
[----:B------:R-:W-:Y:S02]  /*1230*/  UMOV UR6, 0x400 ;  /* 0x0000040000067882 */ /* 0x000fe40000000000 */
[----:B------:R-:W-:-:S06]  /*1240*/  SHF.R.U32.HI R0, RZ, 0x7, R0 ;  /* 0x00000007ff007819 */ /* 0x000fcc0000011600 */
[----:B----4-:R-:W4:Y:S01]  /*1250*/  SHFL.IDX PT, R0, R0, RZ, 0x1f ;  /* 0x00001fff00007589 */ /* 0x010f2200000e0000 */
[----:B---3--:R-:W-:Y:S01]  /*1260*/  ULEA UR6, UR7, UR6, 0x18 ;  /* 0x0000000607067291 */ /* 0x008fe2000f8ec03f */
[----:B----4-:R-:W-:-:S13]  /*1270*/  R2UR UR4, R0 ;  /* 0x00000000000472ca */ /* 0x010fda00000e0000 */
[----:B------:R-:W-:-:S04]  /*1280*/  ULEA.HI UR5, UR4, UR4, URZ, 0x1 ;  /* 0x0000000404057291 */ /* 0x000fc8000f8f083f */
[----:B------:R-:W-:-:S04]  /*1290*/  ULOP3.LUT UR5, UR5, 0x1ffffe, URZ, 0xc0, !UPT ;  /* 0x001ffffe05057892 */ /* 0x000fc8000f8ec03f */
[----:B------:R-:W-:-:S03]  /*12a0*/  UIADD3 UR5, UR4, -UR5, URZ ;  /* 0x8000000504057290 */ /* 0x000fc6000fffe03f */
[----:B------:R-:W-:Y:S01]  /*12b0*/  ULDC UR4, c[0x0][0x28c] ;  /* 0x0000a30000047ab9 */ /* 0x000fe20000000800 */
[----:B------:R-:W-:Y:S01]  /*12c0*/  ULEA UR5, UR5, UR6, 0xb ;  /* 0x0000000605057291 */ /* 0x000fe2000f8e583f */
[----:B------:R-:W-:-:S03]  /*12d0*/  ISETP.LT.AND P0, PT, RZ, UR4, PT ;  /* 0x00000004ff007c0c */ /* 0x000fc6000bf01270 */
[----:B------:R-:W-:-:S04]  /*12e0*/  UIADD3 UR5, UR5, 0x100, URZ ;  /* 0x0000010005057890 */ /* 0x000fc8000fffe03f */
[----:B------:R-:W-:-:S04]  /*12f0*/  USHF.R.U32.HI UR5, URZ, 0x4, UR5 ;  /* 0x000000043f057899 */ /* 0x000fc80008011605 */
[----:B------:R-:W-:Y:S02]  /*1300*/  ULOP3.LUT UR41, UR5, 0x3fff, URZ, 0xc0, !UPT ;  /* 0x00003fff05297892 */ /* 0x000fe4000f8ec03f */
[----:B------:R-:W-:Y:S10]  /*1310*/  @P0 BRA `(.L_x_17) ;  /* 0x0000000000400947 */ /* 0x000ff40003800000 */
[----:B------:R-:W-:Y:S01]  /*1320*/  MOV R0, 0x0 ;  /* 0x0000000000007802 */ /* 0x000fe20000000f00 */
[----:B------:R-:W-:Y:S01]  /*1330*/  ULDC.64 UR4, c[0x4][0x68] ;  /* 0x01001a0000047ab9 */ /* 0x000fe20000000a00 */
[----:B------:R-:W-:Y:S01]  /*1340*/  ULDC.64 UR6, c[0x4][0x8] ;  /* 0x0100020000067ab9 */ /* 0x000fe20000000a00 */
[----:B01----:R-:W-:Y:S01]  /*1350*/  IMAD.U32 R4, RZ, RZ, UR4 ;  /* 0x00000004ff047e24 */ /* 0x003fe2000f8e00ff */
[----:B------:R0:W1:Y:S01]  /*1360*/  LDC.64 R14, c[0x4][R0] ;  /* 0x01000000000e7b82 */ /* 0x0000620000000a00 */
[----:B------:R-:W-:Y:S01]  /*1370*/  IMAD.U32 R5, RZ, RZ, UR5 ;  /* 0x00000005ff057e24 */ /* 0x000fe2000f8e00ff */
[----:B------:R-:W-:Y:S01]  /*1380*/  ULDC.64 UR4, c[0x4][0x70] ;  /* 0x01001c0000047ab9 */ /* 0x000fe20000000a00 */
[----:B------:R-:W-:Y:S02]  /*1390*/  IMAD.U32 R10, RZ, RZ, UR6 ;  /* 0x00000006ff0a7e24 */ /* 0x000fe4000f8e00ff */
[----:B------:R-:W-:Y:S02]  /*13a0*/  IMAD.U32 R6, RZ, RZ, UR4 ;  /* 0x00000004ff067e24 */ /* 0x000fe4000f8e00ff */
[----:B------:R-:W-:-:S02]  /*13b0*/  IMAD.U32 R7, RZ, RZ, UR5 ;  /* 0x00000005ff077e24 */ /* 0x000fc4000f8e00ff */
[----:B------:R-:W-:Y:S02]  /*13c0*/  IMAD.U32 R11, RZ, RZ, UR7 ;  /* 0x00000007ff0b7e24 */ /* 0x000fe4000f8e00ff */
[----:B------:R-:W-:Y:S02]  /*13d0*/  IMAD.MOV.U32 R8, RZ, RZ, 0x1e1 ;  /* 0x000001e1ff087424 */ /* 0x000fe400078e00ff */
[----:B------:R-:W-:Y:S02]  /*13e0*/  IMAD.MOV.U32 R12, RZ, RZ, 0x1 ;  /* 0x00000001ff0c7424 */ /* 0x000fe400078e00ff */
[----:B0-----:R-:W-:-:S07]  /*13f0*/  IMAD.MOV.U32 R13, RZ, RZ, RZ ;  /* 0x000000ffff0d7224 */ /* 0x001fce00078e00ff */
[----:B------:R-:W-:-:S07]  /*1400*/  LEPC R20, `(.L_x_17) ;  /* 0x000000001014794e */ /* 0x000fce0000000000 */
[----:B-12--5:R-:W-:Y:S05]  /*1410*/  CALL.ABS.NOINC R14 ;  /* 0x000000000e007343 */ /* 0x026fea0003c00000 */
.L_x_17:
[----:B------:R-:W-:-:S04]  /*1420*/  LOP3.LUT R0, R19, 0x1, RZ, 0xfc, !PT ;  /* 0x0000000113007812 */ /* 0x000fc800078efcff */
[----:B------:R-:W-:-:S13]  /*1430*/  ISETP.NE.AND P0, PT, R0, 0x3, PT ;  /* 0x000000030000780c */ /* 0x000fda0003f05270 */
[----:B------:R-:W-:Y:S05]  /*1440*/  @!P0 BRA `(.L_x_18) ;  /* 0x0000000000048947 */ /* 0x000fea0003800000 */
[----:B------:R-:W-:Y:S01]  /*1450*/  BPT.TRAP 0x1 ;  /* 0x000000040000795c */ /* 0x000fe20000300000 */
.L_x_18:
[----:B------:R-:W3:Y:S01]  /*1460*/  S2UR UR5, SR_CgaCtaId ;  /* 0x00000000000579c3 */ /* 0x000ee20000008800 */
[----:B------:R-:W-:Y:S01]  /*1470*/  UMOV UR4, 0x400 ;  /* 0x0000040000047882 */ /* 0x000fe20000000000 */
[----:B------:R-:W-:Y:S02]  /*1480*/  IMAD.U32 R0, RZ, RZ, UR38 ;  /* 0x00000026ff007e24 */ /* 0x000fe4000f8e00ff */
[----:B------:R-:W-:-:S03]  /*1490*/  IMAD.U32 R3, RZ, RZ, UR39 ;  /* 0x00000027ff037e24 */ /* 0x000fc6000f8e00ff */
[----:B------:R-:W-:Y:S01]  /*14a0*/  SHF.L.U32 R0, R0, 0x1f, RZ ;  /* 0x0000001f00007819 */ /* 0x000fe200000006ff */
[----:B---3--:R-:W-:-:S06]  /*14b0*/  ULEA UR4, UR5, UR4, 0x18 ;  /* 0x0000000405047291 */ /* 0x008fcc000f8ec03f */
[----:B------:R-:W-:-:S04]  /*14c0*/  IMAD.U32 R6, RZ, RZ, UR4 ;  /* 0x00000004ff067e24 */ /* 0x000fc8000f8e00ff */
[----:B------:R-:W-:-:S04]  /*14d0*/  IMAD R3, R3, 0x8, R6 ;  /* 0x0000000803037824 */ /* 0x000fc800078e0206 */
[----:B------:R3:W4:Y:S01]  /*14e0*/  SYNCS.PHASECHK.TRANS64.TRYWAIT P1, [R3+URZ], R0 ;  /* 0x00000000030075a7 */ /* 0x000722000802017f */
[----:B------:R-:W-:Y:S05]  /*14f0*/  @!P0 BRA `(.L_x_19) ;  /* 0x0000000000048947 */ /* 0x000fea0003800000 */
[----:B------:R-:W-:Y:S01]  /*1500*/  BPT.TRAP 0x1 ;  /* 0x000000040000795c */ /* 0x000fe20000300000 */
.L_x_19:
[----:B----4-:R-:W-:Y:S05]  /*1510*/  @P1 BRA `(.L_x_20) ;  /* 0x0000000000081947 */ /* 0x010fea0003800000 */
[----:B------:R-:W4:Y:S02]  /*1520*/  SYNCS.PHASECHK.TRANS64.TRYWAIT P1, [R3+URZ], R0 ;  /* 0x00000000030075a7 */ /* 0x000f24000802017f */
[----:B----4-:R-:W-:Y:S05]  /*1530*/  @!P1 BRA `(.L_x_21) ;  /* 0x0000008800309947 */ /* 0x010fea0003800000 */
.L_x_20:
[----:B------:R-:W-:-:S04]  /*1540*/  UISETP.LT.AND UP0, UPT, UR40, 0x1, UPT ;  /* 0x000000012800788c */ /* 0x000fc8000bf01270 */
[----:B------:R-:W-:-:S06]  /*1550*/  USEL UR4, UR40, 0x1, UP0 ;  /* 0x0000000128047887 */ /* 0x000fcc0008000000 */
[----:B---34-:R-:W-:Y:S01]  /*1560*/  IMAD.U32 R0, RZ, RZ, UR4 ;  /* 0x00000004ff007e24 */ /* 0x018fe2000f8e00ff */
[----:B------:R-:W-:Y:S05]  /*1570*/  WARPSYNC.ALL ;  /* 0x0000000000007948 */ /* 0x000fea0003800000 */
[----:B------:R-:W-:-:S04]  /*1580*/  IADD3 R0, -R0, UR40, RZ ;  /* 0x0000002800007c10 */ /* 0x000fc8000fffe1ff */
[----:B------:R-:W-:Y:S02]  /*1590*/  ISETP.GE.AND P1, PT, R0, 0x1, PT ;  /* 0x000000010000780c */ /* 0x000fe40003f26270 */
[----:B------:R-:W-:Y:S01]  /*15a0*/  R2UR UR4, R6 ;  /* 0x00000000060472ca */ /* 0x000fe200000e0000 */
[----:B------:R-:W-:Y:S01]  /*15b0*/  ULOP3.LUT UR41, UR41, 0x10000, URZ, 0xfc, !UPT ;  /* 0x0001000029297892 */ /* 0x000fe2000f8efc3f */
[----:B------:R-:W-:Y:S01]  /*15c0*/  WARPGROUP.ARRIVE ;  /* 0x00000000000079c5 */ /* 0x000fe20000000000 */
[----:B------:R-:W-:Y:S01]  /*15d0*/  UMOV UR5, 0xc0000010 ;  /* 0xc000001000057882 */ /* 0x000fe20000000000 */
[----:B------:R-:W-:-:S09]  /*15e0*/  UMOV UR7, 0xc0000010 ;  /* 0xc000001000077882 */ /* 0x000fd20000000000 */
[----:B------:R-:W-:-:S04]  /*15f0*/  UIADD3 UR4, UR4, 0x5100, URZ ;  /* 0x0000510004047890 */ /* 0x000fc8000fffe03f */
[----:B------:R-:W-:-:S04]  /*1600*/  USHF.R.U32.HI UR4, URZ, 0x4, UR4 ;  /* 0x000000043f047899 */ /* 0x000fc80008011604 */
[----:B------:R-:W-:-:S04]  /*1610*/  ULOP3.LUT UR4, UR4, 0x3fff, URZ, 0xc0, !UPT ;  /* 0x00003fff04047892 */ /* 0x000fc8000f8ec03f */
[----:B------:R-:W-:Y:S02]  /*1620*/  ULOP3.LUT UR9, UR4, 0x10000, URZ, 0xfc, !UPT ;  /* 0x0001000004097892 */ /* 0x000fe4000f8efc3f */
[----:B------:R-:W-:Y:S02]  /*1630*/  ULEA UR4, UR39, UR41, 0x8 ;  /* 0x0000002927047291 */ /* 0x000fe4000f8e403f */
[----:B------:R-:W-:-:S09]  /*1640*/  ULEA UR6, UR39, UR9, 0x9 ;  /* 0x0000000927067291 */ /* 0x000fd2000f8e483f */
[----:B------:R-:W-:Y:S03]  /*1650*/  IGMMA.64x256x32.S8.S8 R24, gdesc[UR4], RZ, !UPT, gsb0 ;  /* 0x06600000041879f1 */ /* 0x000fe6000c0410ff */
[----:B------:R-:W-:Y:S02]  /*1660*/  WARPGROUP.DEPBAR.LE gsb0, 0x0 ;  /* 0x00008000000079c5 */ /* 0x000fe40000010000 */
[----:B------:R-:W-:Y:S05]  /*1670*/  @!P1 BRA `(.L_x_22) ;  /* 0x0000000000c89947 */ /* 0x000fea0003800000 */
[----:B------:R-:W-:Y:S02]  /*1680*/  UIADD3 UR4, UR39, 0x1, URZ ;  /* 0x0000000127047890 */ /* 0x000fe4000fffe03f */
[----:B------:R-:W-:Y:S02]  /*1690*/  IMAD.U32 R3, RZ, RZ, UR39 ;  /* 0x00000027ff037e24 */ /* 0x000fe4000f8e00ff */
[----:B------:R-:W-:-:S04]  /*16a0*/  UISETP.NE.AND UP0, UPT, UR4, 0x5, UPT ;  /* 0x000000050400788c */ /* 0x000fc8000bf05270 */
[----:B------:R-:W-:Y:S02]  /*16b0*/  USEL UR5, URZ, 0x1, UP0 ;  /* 0x000000013f057887 */ /* 0x000fe40008000000 */
[----:B------:R-:W-:Y:S02]  /*16c0*/  USEL UR8, UR4, URZ, UP0 ;  /* 0x0000003f04087287 */ /* 0x000fe40008000000 */
[----:B------:R-:W-:-:S06]  /*16d0*/  ULOP3.LUT UR5, UR38, UR5, URZ, 0x3c, !UPT ;  /* 0x0000000526057292 */ /* 0x000fcc000f8e3c3f */
[----:B------:R-:W-:-:S07]  /*16e0*/  IMAD.U32 R7, RZ, RZ, UR5 ;  /* 0x00000005ff077e24 */ /* 0x000fce000f8e00ff */
.L_x_29:
[----:B------:R-:W-:Y:S05]  /*16f0*/  @!P0 BRA `(.L_x_23) ;  /* 0x0000000000048947 */ /* 0x000fea0003800000 */
[----:B------:R-:W-:Y:S01]  /*1700*/  BPT.TRAP 0x1 ;  /* 0x000000040000795c */ /* 0x000fe20000300000 */
.L_x_23:
[----:B------:R-:W3:Y:S01]  /*1710*/  S2UR UR5, SR_CgaCtaId ;  /* 0x00000000000579c3 */ /* 0x000ee20000008800 */
[----:B------:R-:W-:Y:S01]  /*1720*/  UMOV UR4, 0x400 ;  /* 0x0000040000047882 */ /* 0x000fe20000000000 */
[----:B01----:R-:W-:Y:S01]  /*1730*/  IMAD.U32 R5, RZ, RZ, UR8 ;  /* 0x00000008ff057e24 */ /* 0x003fe2000f8e00ff */
[----:B------:R-:W-:Y:S01]  /*1740*/  SHF.L.U32 R4, R7, 0x1f, RZ ;  /* 0x0000001f07047819 */ /* 0x000fe200000006ff */
[----:B---3--:R-:W-:-:S06]  /*1750*/  ULEA UR4, UR5, UR4, 0x18 ;  /* 0x0000000405047291 */ /* 0x008fcc000f8ec03f */
[----:B------:R-:W-:-:S04]  /*1760*/  IMAD.U32 R6, RZ, RZ, UR4 ;  /* 0x00000004ff067e24 */ /* 0x000fc8000f8e00ff */
[----:B------:R-:W-:-:S04]  /*1770*/  IMAD R5, R5, 0x8, R6 ;  /* 0x0000000805057824 */ /* 0x000fc800078e0206 */
[----:B------:R0:W1:Y:S01]  /*1780*/  SYNCS.PHASECHK.TRANS64.TRYWAIT P1, [R5+URZ], R4 ;  /* 0x00000004050075a7 */ /* 0x000062000802017f */
[----:B------:R-:W-:Y:S05]  /*1790*/  @!P0 BRA `(.L_x_24) ;  /* 0x0000000000048947 */ /* 0x000fea0003800000 */
[----:B------:R-:W-:Y:S01]  /*17a0*/  BPT.TRAP 0x1 ;  /* 0x000000040000795c */ /* 0x000fe20000300000 */
.L_x_24:
[----:B-1----:R-:W-:Y:S05]  /*17b0*/  @P1 BRA `(.L_x_25) ;  /* 0x0000000000081947 */ /* 0x002fea0003800000 */
[----:B------:R-:W1:Y:S02]  /*17c0*/  SYNCS.PHASECHK.TRANS64.TRYWAIT P1, [R5+URZ], R4 ;  /* 0x00000004050075a7 */ /* 0x000e64000802017f */
[----:B-1----:R-:W-:Y:S05]  /*17d0*/  @!P1 BRA `(.L_x_26) ;  /* 0x00000084009c9947 */ /* 0x002fea0003800000 */
.L_x_25:
[----:B------:R-:W-:Y:S01]  /*17e0*/  ULEA UR4, UR8, UR41, 0x8 ;  /* 0x0000002908047291 */ /* 0x000fe2000f8e403f */
[----:B------:R-:W-:Y:S01]  /*17f0*/  WARPGROUP.ARRIVE ;  /* 0x00000000000079c5 */ /* 0x000fe20000000000 */
[----:B------:R-:W-:Y:S01]  /*1800*/  ULEA UR6, UR8, UR9, 0x9 ;  /* 0x0000000908067291 */ /* 0x000fe2000f8e483f */
[----:B------:R-:W-:Y:S01]  /*1810*/  UMOV UR5, 0xc0000010 ;  /* 0xc000001000057882 */ /* 0x000fe20000000000 */
[----:B------:R-:W-:-:S07]  /*1820*/  UMOV UR7, 0xc0000010 ;  /* 0xc000001000077882 */ /* 0x000fce0000000000 */
[----:B------:R-:W-:Y:S03]  /*1830*/  IGMMA.64x256x32.S8.S8 R24, gdesc[UR4], R24, gsb0 ;  /* 0x06600000041879f1 */ /* 0x000fe60008041018 */
[----:B------:R-:W-:Y:S02]  /*1840*/  WARPGROUP.DEPBAR.LE gsb0, 0x0 ;  /* 0x00008000000079c5 */ /* 0x000fe40000010000 */
[----:B------:R-:W-:Y:S05]  /*1850*/  @!P0 BRA `(.L_x_27) ;  /* 0x0000000000048947 */ /* 0x000fea0003800000 */
[----:B------:R-:W-:Y:S01]  /*1860*/  BPT.TRAP 0x1 ;  /* 0x000000040000795c */ /* 0x000fe20000300000 */
.L_x_27:
[----:B------:R-:W-:-:S13]  /*1870*/  ISETP.NE.AND P1, PT, R23, RZ, PT ;  /* 0x000000ff1700720c */ /* 0x000fda0003f25270 */
[----:B01----:R-:W-:-:S04]  /*1880*/  @P1 IMAD R4, R3, 0x8, R6 ;  /* 0x0000000803041824 */ /* 0x003fc800078e0206 */
[----:B------:R-:W-:-:S05]  /*1890*/  @P1 VIADD R5, R4, 0x28 ;  /* 0x0000002804051836 */ /* 0x000fca0000000000 */
[----:B------:R-:W-:-:S04]  /*18a0*/  @P1 PRMT R5, R152, 0x654, R5 ;  /* 0x0000065498051816 */ /* 0x000fc80000000005 */
[----:B------:R0:W-:Y:S01]  /*18b0*/  @P1 SYNCS.ARRIVE.TRANS64.RED.A1T0 RZ, [R5+URZ], RZ ;  /* 0x000000ff05ff19a7 */ /* 0x0001e2000810043f */
[----:B------:R-:W-:-:S13]  /*18c0*/  ISETP.GT.U32.AND P1, PT, R19, 0x1, PT ;  /* 0x000000011300780c */ /* 0x000fda0003f24070 */
[----:B0-----:R-:W-:Y:S05]  /*18d0*/  @P1 BRA `(.L_x_28) ;  /* 0x0000000000041947 */ /* 0x001fea0003800000 */
[----:B------:R-:W-:Y:S01]  /*18e0*/  BPT.TRAP 0x1 ;  /* 0x000000040000795c */ /* 0x000fe20000300000 */
.L_x_28:
[----:B------:R-:W-:Y:S01]  /*18f0*/  UIADD3 UR8, UR8, 0x1, URZ ;  /* 0x0000000108087890 */ /* 0x000fe2000fffe03f */
[C---:B------:R-:W-:Y:S01]  /*1900*/  ISETP.GT.AND P2, PT, R0.reuse, 0x1, PT ;  /* 0x000000010000780c */ /* 0x040fe20003f44270 */
[----:B------:R-:W-:Y:S02]  /*1910*/  VIADD R3, R3, 0x1 ;  /* 0x0000000103037836 */ /* 0x000fe40000000000 */
[----:B------:R-:W-:Y:S01]  /*1920*/  UISETP.NE.AND UP0, UPT, UR8, 0x5, UPT ;  /* 0x000000050800788c */ /* 0x000fe2000bf05270 */
[----:B------:R-:W-:Y:S02]  /*1930*/  VIADD R0, R0, 0xffffffff ;  /* 0xffffffff00007836 */ /* 0x000fe40000000000 */
[C---:B------:R-:W-:Y:S01]  /*1940*/  ISETP.NE.AND P1, PT, R3.reuse, 0x5, PT ;  /* 0x000000050300780c */ /* 0x040fe20003f25270 */
[----:B------:R-:W-:Y:S02]  /*1950*/  USEL UR4, URZ, 0x1, UP0 ;  /* 0x000000013f047887 */ /* 0x000fe40008000000 */
[----:B------:R-:W-:Y:S01]  /*1960*/  USEL UR8, UR8, URZ, UP0 ;  /* 0x0000003f08087287 */ /* 0x000fe20008000000 */
[----:B------:R-:W-:-:S03]  /*1970*/  SEL R3, R3, RZ, P1 ;  /* 0x000000ff03037207 */ /* 0x000fc60000800000 */
[----:B------:R-:W-:Y:S01]  /*1980*/  LOP3.LUT R7, R7, UR4, RZ, 0x3c, !PT ;  /* 0x0000000407077c12 */ /* 0x000fe2000f8e3cff */
[----:B------:R-:W-:Y:S07]  /*1990*/  @P2 BRA `(.L_x_29) ;  /* 0xfffffffc00542947 */ /* 0x000fee000383ffff */
.L_x_22:
[----:B------:R-:W3:Y:S02]  /*19a0*/  LDC R0, c[0x0][0x28c] ;  /* 0x0000a300ff007b82 */ /* 0x000ee40000000800 */
[----:B---3--:R-:W-:-:S13]  /*19b0*/  ISETP.GE.AND P1, PT, R0, 0x1, PT ;  /* 0x000000010000780c */ /* 0x008fda0003f26270 */
[----:B------:R-:W-:Y:S05]  /*19c0*/  @!P1 BRA `(.L_x_30) ;  /* 0x0000000000509947 */ /* 0x000fea0003800000 */
[----:B------:R-:W-:Y:S05]  /*19d0*/  @!P0 BRA `(.L_x_31) ;  /* 0x0000000000048947 */ /* 0x000fea0003800000 */
[----:B------:R-:W-:Y:S01]  /*19e0*/  BPT.TRAP 0x1 ;  /* 0x000000040000795c */ /* 0x000fe20000300000 */
.L_x_31:
[----:B------:R-:W-:Y:S01]  /*19f0*/  ISETP.NE.AND P0, PT, R23, RZ, PT ;  /* 0x000000ff1700720c */ /* 0x000fe20003f05270 */
[----:B------:R-:W-:Y:S01]  /*1a00*/  BSSY B0, `(.L_x_32) ;  /* 0x000000e000007945 */ /* 0x000fe20003800000 */
[----:B------:R-:W-:-:S11]  /*1a10*/  ISETP.GT.U32.AND P1, PT, R19, 0x1, PT ;  /* 0x000000011300780c */ /* 0x000fd60003f24070 */
[----:B------:R-:W-:Y:S05]  /*1a20*/  @!P0 BRA `(.L_x_33) ;  /* 0x00000000002c8947 */ /* 0x000fea0003800000 */
[----:B------:R-:W-:-:S04]  /*1a30*/  UISETP.LT.AND UP0, UPT, UR40, 0x1, UPT ;  /* 0x000000012800788c */ /* 0x000fc8000bf01270 */
[----:B------:R-:W-:-:S04]  /*1a40*/  USEL UR6, UR40, 0x1, UP0 ;  /* 0x0000000128067887 */ /* 0x000fc80008000000 */
[----:B------:R-:W-:-:S04]  /*1a50*/  UIADD3 UR6, UR39, UR40, -UR6 ;  /* 0x0000002827067290 */ /* 0x000fc8000fffe806 */
[----:B------:R-:W-:-:S04]  /*1a60*/  UIMAD.WIDE.U32 UR4, UR6, -0x33333333, URZ ;  /* 0xcccccccd060478a5 */ /* 0x000fc8000f8e003f */
[----:B------:R-:W-:-:S04]  /*1a70*/  USHF.R.U32.HI UR4, URZ, 0x2, UR5 ;  /* 0x000000023f047899 */ /* 0x000fc80008011605 */
[----:B------:R-:W-:-:S06]  /*1a80*/  UIMAD UR6, UR4, -0x5, UR6 ;  /* 0xfffffffb040678a4 */ /* 0x000fcc000f8e0206 */
[----:B------:R-:W-:-:S04]  /*1a90*/  IMAD.U32 R3, RZ, RZ, UR6 ;  /* 0x00000006ff037e24 */ /* 0x000fc8000f8e00ff */
[----:B------:R-:W-:-:S04]  /*1aa0*/  IMAD R0, R3, 0x8, R6 ;  /* 0x0000000803007824 */ /* 0x000fc800078e0206 */
[----:B------:R-:W-:-:S05]  /*1ab0*/  VIADD R3, R0, 0x28 ;  /* 0x0000002800037836 */ /* 0x000fca0000000000 */
[----:B------:R-:W-:-:S04]  /*1ac0*/  PRMT R3, R152, 0x654, R3 ;  /* 0x0000065498037816 */ /* 0x000fc80000000003 */
[----:B------:R3:W-:Y:S03]  /*1ad0*/  SYNCS.ARRIVE.TRANS64.RED.A1T0 RZ, [R3+URZ], RZ ;  /* 0x000000ff03ff79a7 */ /* 0x0007e6000810043f */
.L_x_33:
[----:B------:R-:W-:Y:S05]  /*1ae0*/  BSYNC B0 ;  /* 0x0000000000007941 */ /* 0x000fea0003800000 */
.L_x_32:
[----:B------:R-:W-:Y:S05]  /*1af0*/  @P1 BRA `(.L_x_30) ;  /* 0x0000000000041947 */ /* 0x000fea0003800000 */
[----:B------:R-:W-:Y:S01]  /*1b00*/  BPT.TRAP 0x1 ;  /* 0x000000040000795c */ /* 0x000fe20000300000 */
.L_x_30:
[----:B------:R-:W4:Y:S01]  /*1b10*/  LDC R9, c[0x0][0x288] ;  /* 0x0000a200ff097b82 */ /* 0x000f220000000800 */
[--C-:B------:R-:W-:Y:S01]  /*1b20*/  SHF.R.U32.HI R0, RZ, 0x2, R18.reuse ;  /* 0x00000002ff007819 */ /* 0x100fe20000011612 */
[----:B------:R-:W-:Y:S01]  /*1b30*/  UIADD3 UR39, UR40, UR39, URZ ;  /* 0x0000002728277290 */ /* 0x000fe2000fffe03f */
[----:B01----:R-:W-:Y:S01]  /*1b40*/  SHF.R.U32.HI R5, RZ, 0x7, R18 ;  /* 0x00000007ff057819 */ /* 0x003fe20000011612 */
[----:B------:R-:W-:Y:S01]  /*1b50*/  ULDC UR7, c[0x0][0x284] ;  /* 0x0000a10000077ab9 */ /* 0x000fe20000000800 */
[----:B------:R-:W-:Y:S01]  /*1b60*/  LOP3.LUT R4, R18, 0x60, RZ, 0xc0, !PT ;  /* 0x0000006012047812 */ /* 0x000fe200078ec0ff */
[----:B------:R-:W-:Y:S01]  /*1b70*/  UISETP.GT.U32.AND UP0, UPT, UR39, 0x4, UPT ;  /* 0x000000042700788c */ /* 0x000fe2000bf04070 */
[----:B---3--:R-:W-:Y:S01]  /*1b80*/  LOP3.LUT R3, R0, 0x7, RZ, 0xc0, !PT ;  /* 0x0000000700037812 */ /* 0x008fe200078ec0ff */
[----:B------:R-:W-:Y:S01]  /*1b90*/  UISETP.GE.U32.AND UP1, UPT, UR40, 0x5, UPT ;  /* 0x000000052800788c */ /* 0x000fe2000bf26070 */
[----:B------:R-:W-:Y:S01]  /*1ba0*/  LOP3.LUT R0, R5, 0x1, RZ, 0xc0, !PT ;  /* 0x0000000105007812 */ /* 0x000fe200078ec0ff */
[----:B------:R-:W-:Y:S01]  /*1bb0*/  UISETP.LT.U32.AND UP0, UPT, UR40, 0x5, UP0 ;  /* 0x000000052800788c */ /* 0x000fe20008701070 */
[----:B------:R-:W-:Y:S01]  /*1bc0*/  SHF.R.U32.HI R6, RZ, 0x1, R4 ;  /* 0x00000001ff067819 */ /* 0x000fe20000011604 */
[----:B------:R-:W-:Y:S01]  /*1bd0*/  IMAD.SHL.U32 R4, R18, 0x2, RZ ;  /* 0x0000000212047824 */ /* 0x000fe200078e00ff */
[----:B------:R-:W-:Y:S01]  /*1be0*/  SHF.R.S32.HI R14, RZ, 0x1f, R22 ;  /* 0x0000001fff0e7819 */ /* 0x000fe20000011416 */
[----:B------:R-:W-:Y:S01]  /*1bf0*/  IMAD.SHL.U32 R8, R0, 0x40, RZ ;  /* 0x0000004000087824 */ /* 0x000fe200078e00ff */
[--C-:B------:R-:W-:Y:S01]  /*1c00*/  IADD3 R5, RZ, -R6, -R3.reuse ;  /* 0x80000006ff057210 */ /* 0x100fe20007ffe803 */
[----:B------:R-:W-:Y:S01]  /*1c10*/  ULDC.64 UR8, c[0x0][0x5d0] ;  /* 0x0001740000087ab9 */ /* 0x000fe20000000a00 */
[----:B------:R-:W-:Y:S01]  /*1c20*/  LOP3.LUT R4, R4, 0x6, RZ, 0xc0, !PT ;  /* 0x0000000604047812 */ /* 0x000fe200078ec0ff */
[----:B------:R-:W-:Y:S01]  /*1c30*/  UIMAD.WIDE.U32 UR4, UR39, -0x33333333, URZ ;  /* 0xcccccccd270478a5 */ /* 0x000fe2000f8e003f */
[----:B------:R-:W-:Y:S01]  /*1c40*/  LOP3.LUT R3, R8, 0x40, R3, 0xe2, !PT ;  /* 0x0000004008037812 */ /* 0x000fe200078ee203 */
[----:B------:R-:W-:Y:S01]  /*1c50*/  IMAD R7, R0, -0x40, R5 ;  /* 0xffffffc000077824 */ /* 0x000fe200078e0205 */
[----:B------:R-:W-:Y:S01]  /*1c60*/  LOP3.LUT R0, R18, 0x3, RZ, 0xc0, !PT ;  /* 0x0000000312007812 */ /* 0x000fe200078ec0ff */
[----:B------:R-:W-:Y:S01]  /*1c70*/  USEL UR6, URZ, 0x1, !UP0 ;  /* 0x000000013f067887 */ /* 0x000fe2000c000000 */
[----:B------:R-:W-:Y:S01]  /*1c80*/  PRMT R8, R4, 0x6540, R153 ;  /* 0x0000654004087816 */ /* 0x000fe20000000099 */
[----:B------:R-:W-:Y:S01]  /*1c90*/  IMAD.SHL.U32 R153, R153, 0x100, RZ ;  /* 0x0000010099997824 */ /* 0x000fe200078e00ff */
[----:B------:R-:W-:Y:S01]  /*1ca0*/  USHF.R.U32.HI UR4, URZ, 0x2, UR5 ;  /* 0x000000023f047899 */ /* 0x000fe20008011605 */
[----:B----4-:R-:W-:Y:S01]  /*1cb0*/  IMAD R12, R0, -0x2, R9 ;  /* 0xfffffffe000c7824 */ /* 0x010fe200078e0209 */
[----:B------:R-:W-:Y:S01]  /*1cc0*/  ULOP3.LUT UR38, UR38, UR6, URZ, 0x3c, !UPT ;  /* 0x0000000626267292 */ /* 0x000fe2000f8e3c3f */
[----:B------:R-:W-:Y:S01]  /*1cd0*/  IMAD.SHL.U32 R0, R154, 0x80, RZ ;  /* 0x000000809a007824 */ /* 0x000fe200078e00ff */
[----:B------:R-:W-:Y:S01]  /*1ce0*/  ISETP.GE.AND P0, PT, R153, R9, PT ;  /* 0x000000099900720c */ /* 0x000fe20003f06270 */
[----:B------:R-:W-:Y:S01]  /*1cf0*/  IMAD R5, R14, UR8, RZ ;  /* 0x000000080e057c24 */ /* 0x000fe2000f8e02ff */
[--C-:B------:R-:W-:Y:S01]  /*1d00*/  SHF.R.S32.HI R9, RZ, 0x1f, R8.reuse ;  /* 0x0000001fff097819 */ /* 0x100fe20000011408 */
[----:B------:R-:W-:Y:S01]  /*1d10*/  IMAD.WIDE R10, R154, 0x80, RZ ;  /* 0x000000809a0a7825 */ /* 0x000fe200078e02ff */
[C---:B------:R-:W-:Y:S01]  /*1d20*/  ISETP.GE.OR P0, PT, R0.reuse, UR7, P0 ;  /* 0x0000000700007c0c */ /* 0x040fe20008706670 */
[----:B------:R-:W-:Y:S01]  /*1d30*/  UIMAD UR39, UR4, -0x5, UR39 ;  /* 0xfffffffb042778a4 */ /* 0x000fe2000f8e0227 */
[----:B------:R-:W-:Y:S01]  /*1d40*/  IADD3 R162, -R0, UR7, R7 ;  /* 0x0000000700a27c10 */ /* 0x000fe2000fffe107 */
[C---:B------:R-:W-:Y:S01]  /*1d50*/  IMAD R13, R22.reuse, UR9, R5 ;  /* 0x00000009160d7c24 */ /* 0x040fe2000f8e0205 */
[----:B------:R-:W-:Y:S01]  /*1d60*/  @UP1 ULOP3.LUT UR38, UR38, 0x1, UR4, 0x78, !UPT ;  /* 0x0000000126261892 */ /* 0x000fe2000f8e7804 */
[----:B------:R-:W-:Y:S01]  /*1d70*/  IMAD.WIDE.U32 R4, R22, UR8, R8 ;  /* 0x0000000816047c25 */ /* 0x000fe2000f8e0008 */
[----:B------:R-:W-:-:S03]  /*1d80*/  LOP3.LUT R163, R10, R3, R6, 0xfe, !PT ;  /* 0x000000030aa37212 */ /* 0x000fc600078efe06 */
[----:B------:R-:W-:Y:S02]  /*1d90*/  IMAD.IADD R5, R5, 0x1, R13 ;  /* 0x0000000105057824 */ /* 0x000fe400078e020d */
[----:B------:R-:W-:Y:S02]  /*1da0*/  IMAD.IADD R0, R12, 0x1, -R153 ;  /* 0x000000010c007824 */ /* 0x000fe400078e0a99 */
[----:B------:R-:W-:Y:S01]  /*1db0*/  IMAD.MOV.U32 R154, RZ, RZ, -0x1 ;  /* 0xffffffffff9a7424 */ /* 0x000fe200078e00ff */
[----:B------:R-:W-:Y:S06]  /*1dc0*/  @P0 BRA `(.L_x_34) ;  /* 0x0000006000a00947 */ /* 0x000fec0003800000 */
[----:B------:R-:W0:Y:S01]  /*1dd0*/  LDC.64 R12, c[0x0][0x5c8] ;  /* 0x00017200ff0c7b82 */ /* 0x000e220000000a00 */
[----:B------:R-:W-:Y:S01]  /*1de0*/  ULDC.64 UR4, c[0x0][0x5c0] ;  /* 0x0001700000047ab9 */ /* 0x000fe20000000a00 */
[----:B------:R-:W-:Y:S01]  /*1df0*/  BSSY B0, `(.L_x_34) ;  /* 0x0000625000007945 */ /* 0x000fe20003800000 */
[-C--:B0-----:R-:W-:Y:S02]  /*1e00*/  IMAD R6, R11, R12.reuse, RZ ;  /* 0x0000000c0b067224 */ /* 0x081fe400078e02ff */
[----:B------:R-:W-:-:S04]  /*1e10*/  IMAD.WIDE.U32 R4, R163, R12, R4 ;  /* 0x0000000ca3047225 */ /* 0x000fc800078e0004 */
[----:B------:R-:W-:Y:S01]  /*1e20*/  IMAD R3, R163, R13, R6 ;  /* 0x0000000da3037224 */ /* 0x000fe200078e0206 */
[----:B------:R-:W-:-:S03]  /*1e30*/  IADD3 R4, P0, R4, UR4, RZ ;  /* 0x0000000404047c10 */ /* 0x000fc6000ff1e0ff */
[----:B------:R-:W-:Y:S01]  /*1e40*/  IMAD.IADD R3, R5, 0x1, R3 ;  /* 0x0000000105037824 */ /* 0x000fe200078e0203 */
[----:B------:R-:W-:-:S04]  /*1e50*/  LEA R6, P1, R12, R4, 0x3 ;  /* 0x000000040c067211 */ /* 0x000fc800078218ff */
[----:B------:R-:W-:Y:S02]  /*1e60*/  IADD3.X R5, R3, UR5, RZ, P0, !PT ;  /* 0x0000000503057c10 */ /* 0x000fe400087fe4ff */
[----:B-----5:R-:W-:Y:S02]  /*1e70*/  ISETP.NE.AND P0, PT, R156, RZ, PT ;  /* 0x000000ff9c00720c */ /* 0x020fe40003f05270 */
[----:B------:R-:W-:-:S11]  /*1e80*/  LEA.HI.X R7, R12, R5, R13, 0x3, P1 ;  /* 0x000000050c077211 */ /* 0x000fd600008f1c0d */
[----:B------:R-:W-:Y:S05]  /*1e90*/  @!P0 BRA `(.L_x_35) ;  /* 0x0000004800608947 */ /* 0x000fea0003800000 */
[----:B------:R-:W0:Y:S01]  /*1ea0*/  LDC.64 R158, c[0x0][0x5b0] ;  /* 0x00016c00ff9e7b82 */ /* 0x000e220000000a00 */
[----:B------:R-:W-:Y:S01]  /*1eb0*/  ULDC.64 UR4, c[0x0][0x5b8] ;  /* 0x00016e0000047ab9 */ /* 0x000fe20000000a00 */
[----:B------:R-:W-:Y:S01]  /*1ec0*/  ISETP.GE.AND P1, PT, R162, 0x1, PT ;  /* 0x00000001a200780c */ /* 0x000fe20003f26270 */
[----:B------:R-:W-:Y:S01]  /*1ed0*/  IMAD R3, R14, UR4, RZ ;  /* 0x000000040e037c24 */ /* 0x000fe2000f8e02ff */
[----:B------:R-:W-:Y:S01]  /*1ee0*/  BSSY B1, `(.L_x_36) ;  /* 0x000000e000017945 */ /* 0x000fe20003800000 */
[----:B------:R-:W-:Y:S01]  /*1ef0*/  IMAD.WIDE.U32 R20, R22, UR4, R8 ;  /* 0x0000000416147c25 */ /* 0x000fe2000f8e0008 */
[----:B------:R-:W-:Y:S02]  /*1f00*/  ISETP.LT.OR P5, PT, R0, 0x1, !P1 ;  /* 0x000000010000780c */ /* 0x000fe40004fa1670 */
[----:B------:R-:W1:Y:S01]  /*1f10*/  LDC.64 R160, c[0x0][0x5a8] ;  /* 0x00016a00ffa07b82 */ /* 0x000e620000000a00 */
[----:B------:R-:W-:Y:S02]  /*1f20*/  IMAD R3, R22, UR5, R3 ;  /* 0x0000000516037c24 */ /* 0x000fe4000f8e0203 */
[----:B------:R-:W-:-:S02]  /*1f30*/  IMAD.MOV.U32 R14, RZ, RZ, R20 ;  /* 0x000000ffff0e7224 */ /* 0x000fc400078e0014 */
[----:B------:R-:W-:Y:S02]  /*1f40*/  IMAD.IADD R15, R21, 0x1, R3 ;  /* 0x00000001150f7824 */ /* 0x000fe400078e0203 */
[-C--:B0-----:R-:W-:Y:S02]  /*1f50*/  IMAD R10, R11, R158.reuse, RZ ;  /* 0x0000009e0b0a7224 */ /* 0x081fe400078e02ff */
[----:B------:R-:W-:-:S04]  /*1f60*/  IMAD.WIDE.U32 R8, R163, R158, R14 ;  /* 0x0000009ea3087225 */ /* 0x000fc800078e000e */
[----:B------:R-:W-:Y:S01]  /*1f70*/  IMAD R13, R163, R159, R10 ;  /* 0x0000009fa30d7224 */ /* 0x000fe200078e020a */
[----:B-1----:R-:W-:-:S04]  /*1f80*/  IADD3 R8, P0, R8, R160, RZ ;  /* 0x000000a008087210 */ /* 0x002fc80007f1e0ff */
[----:B------:R-:W-:Y:S01]  /*1f90*/  IADD3.X R9, R161, R9, R13, P0, !PT ;  /* 0x00000009a1097210 */ /* 0x000fe200007fe40d */
[----:B------:R-:W-:Y:S08]  /*1fa0*/  @P5 BRA `(.L_x_37) ;  /* 0x0000000000045947 */ /* 0x000ff00003800000 */
[----:B--2---:R0:W5:Y:S02]  /*1fb0*/  LDG.E.U8 R157, desc[UR36][R8.64] ;  /* 0x00000024089d7981 */ /* 0x004164000c1e1100 */
.L_x_37:
[----:B------:R-:W-:Y:S05]  /*1fc0*/  BSYNC B1 ;  /* 0x0000000000017941 */ /* 0x000fea0003800000 */
.L_x_36:
[----:B-----5:R-:W-:Y:S01]  /*1fd0*/  LOP3.LUT R3, R157, 0xffff, RZ, 0xc0, !PT ;  /* 0x0000ffff9d037812 */ /* 0x020fe200078ec0ff */
[----:B------:R-:W-:Y:S01]  /*1fe0*/  IMAD.SHL.U32 R10, R158, 0x8, RZ ;  /* 0x000000089e0a7824 */ /* 0x000fe200078e00ff */
[----:B------:R-:W-:Y:S01]  /*1ff0*/  ISETP.LT.OR P2, PT, R0, 0x2, !P1 ;  /* 0x000000020000780c */ /* 0x000fe20004f41670 */
[----:B------:R-:W-:Y:S01]  /*2000*/  BSSY B1, `(.L_x_38) ;  /* 0x000000e000017945 */ /* 0x000fe20003800000 */
[----:B------:R-:W-:Y:S02]  /*2010*/  PRMT R3, R3, 0x8880, RZ ;  /* 0x0000888003037816 */ /* 0x000fe400000000ff */
[----:B------:R-:W-:Y:S02]  /*2020*/  SHF.L.U64.HI R11, R158, 0x3, R159 ;  /* 0x000000039e0b7819 */ /* 0x000fe4000001029f */
[----:B------:R-:W-:Y:S01]  /*2030*/  ISETP.GE.AND P0, PT, R162, 0x9, PT ;  /* 0x00000009a200780c */ /* 0x000fe20003f06270 */
[----:B------:R-:W-:Y:S02]  /*2040*/  IMAD R12, R3, R156, RZ ;  /* 0x0000009c030c7224 */ /* 0x000fe400078e02ff */
[----:B------:R-:W-:-:S04]  /*2050*/  IMAD.WIDE.U32 R10, R163, R158, R10 ;  /* 0x0000009ea30a7225 */ /* 0x000fc800078e000a */
[----:B------:R-:W-:Y:S01]  /*2060*/  @!P5 IMAD R3, R24, R155, R12 ;  /* 0x0000009b1803d224 */ /* 0x000fe200078e020c */
[----:B------:R-:W-:Y:S01]  /*2070*/  IADD3 R10, P3, P4, R20, R160, R10 ;  /* 0x000000a0140a7210 */ /* 0x000fe20007c7e00a */
[----:B------:R-:W-:-:S03]  /*2080*/  IMAD.IADD R13, R13, 0x1, R11 ;  /* 0x000000010d0d7824 */ /* 0x000fc600078e020b */
[----:B------:R1:W-:Y:S01]  /*2090*/  @!P5 STG.E.U8 desc[UR36][R4.64], R3 ;  /* 0x000000030400d986 */ /* 0x0003e2000c101124 */
[----:B------:R-:W-:Y:S08]  /*20a0*/  @P2 BRA `(.L_x_39) ;  /* 0x00000000000c2947 */ /* 0x000ff00003800000 */
[----:B--2---:R-:W1:Y:S02]  /*20b0*/  LDG.E.U8 R157, desc[UR36][R8.64+0x1] ;  /* 0x00000124089d7981 */ /* 0x004e64000c1e1100 */
[----:B-1----:R-:W-:-:S05]  /*20c0*/  PRMT R3, R157, 0x8880, RZ ;  /* 0x000088809d037816 */ /* 0x002fca00000000ff */
[----:B------:R-:W-:-:S07]  /*20d0*/  IMAD R12, R3, R156, RZ ;  /* 0x0000009c030c7224 */ /* 0x000fce00078e02ff */
.L_x_39:
[----:B------:R-:W-:Y:S05]  /*20e0*/  BSYNC B1 ;  /* 0x0000000000017941 */ /* 0x000fea0003800000 */
.L_x_38:
[C---:B------:R-:W-:Y:S01]  /*20f0*/  ISETP.LT.OR P5, PT, R0.reuse, 0x1, !P0 ;  /* 0x000000010000780c */ /* 0x040fe200047a1670 */
[----:B------:R-:W-:Y:S01]  /*2100*/  @!P2 IMAD R25, R25, R155, R12 ;  /* 0x0000009b1919a224 */ /* 0x000fe200078e020c */
[----:B------:R-:W-:Y:S01]  /*2110*/  BSSY B1, `(.L_x_40) ;  /* 0x000000a000017945 */ /* 0x000fe20003800000 */
[----:B------:R-:W-:Y:S02]  /*2120*/  IADD3.X R11, R15, R161, R13, P3, P4 ;  /* 0x000000a10f0b7210 */ /* 0x000fe40001fe840d */
[C---:B------:R-:W-:Y:S01]  /*2130*/  ISETP.LT.OR P3, PT, R0.reuse, 0x2, !P0 ;  /* 0x000000020000780c */ /* 0x040fe20004761670 */
[----:B------:R3:W-:Y:S01]  /*2140*/  @!P2 STG.E.U8 desc[UR36][R4.64+0x1], R25 ;  /* 0x000001190400a986 */ /* 0x0007e2000c101124 */
[C---:B------:R-:W-:Y:S02]  /*2150*/  ISETP.LT.OR P4, PT, R0.reuse, 0x9, !P1 ;  /* 0x000000090000780c */ /* 0x040fe40004f81670 */
[----:B------:R-:W-:-:S04]  /*2160*/  ISETP.LT.OR P2, PT, R0, 0xa, !P1 ;  /* 0x0000000a0000780c */ /* 0x000fc80004f41670 */
[----:B------:R-:W-:Y:S09]  /*2170*/  @P5 BRA `(.L_x_41) ;  /* 0x00000000000c5947 */ /* 0x000ff20003800000 */
[----:B--2---:R-:W1:Y:S02]  /*2180*/  LDG.E.U8 R157, desc[UR36][R10.64] ;  /* 0x000000240a9d7981 */ /* 0x004e64000c1e1100 */
[----:B-1----:R-:W-:-:S05]  /*2190*/  PRMT R3, R157, 0x8880, RZ ;  /* 0x000088809d037816 */ /* 0x002fca00000000ff */
[----:B------:R-:W-:-:S07]  /*21a0*/  IMAD R12, R3, R156, RZ ;  /* 0x0000009c030c7224 */ /* 0x000fce00078e02ff */
.L_x_41:
[----:B------:R-:W-:Y:S05]  /*21b0*/  BSYNC B1 ;  /* 0x0000000000017941 */ /* 0x000fea0003800000 */
.L_x_40:
[----:B-1----:R-:W-:Y:S01]  /*21c0*/  @!P5 IMAD R3, R26, R155, R12 ;  /* 0x0000009b1a03d224 */ /* 0x002fe200078e020c */
[----:B------:R-:W-:Y:S04]  /*21d0*/  BSSY B1, `(.L_x_42) ;  /* 0x0000006000017945 */ /* 0x000fe80003800000 */
[----:B------:R1:W-:Y:S01]  /*21e0*/  @!P5 STG.E.U8 desc[UR36][R6.64], R3 ;  /* 0x000000030600d986 */ /* 0x0003e2000c101124 */
[----:B------:R-:W-:Y:S05]  /*21f0*/  @P3 BRA `(.L_x_43) ;  /* 0x00000000000c3947 */ /* 0x000fea0003800000 */
[----:B--2---:R-:W1:Y:S02]  /*2200*/  LDG.E.U8 R157, desc[UR36][R10.64+0x1] ;  /* 0x000001240a9d7981 */ /* 0x004e64000c1e1100 */
[----:B-1----:R-:W-:-:S05]  /*2210*/  PRMT R3, R157, 0x8880, RZ ;  /* 0x000088809d037816 */ /* 0x002fca00000000ff */
[----:B------:R-:W-:-:S07]  /*2220*/  IMAD R12, R3, R156, RZ ;  /* 0x0000009c030c7224 */ /* 0x000fce00078e02ff */
.L_x_43:
[----:B------:R-:W-:Y:S05]  /*2230*/  BSYNC B1 ;  /* 0x0000000000017941 */ /* 0x000fea0003800000 */
.L_x_42:
[----:B------:R-:W-:Y:S01]  /*2240*/  @!P3 IMAD R27, R27, R155, R12 ;  /* 0x0000009b1b1bb224 */ /* 0x000fe200078e020c */
[----:B------:R-:W-:Y:S04]  /*2250*/  BSSY B1, `(.L_x_44) ;  /* 0x0000006000017945 */ /* 0x000fe80003800000 */
[----:B------:R4:W-:Y:S01]  /*2260*/  @!P3 STG.E.U8 desc[UR36][R6.64+0x1], R27 ;  /* 0x0000011b0600b986 */ /* 0x0009e2000c101124 */
[----:B------:R-:W-:Y:S05]  /*2270*/  @P4 BRA `(.L_x_45) ;  /* 0x00000000000c4947 */ /* 0x000fea0003800000 */
[----:B--2---:R-:W1:Y:S02]  /*2280*/  LDG.E.U8 R157, desc[UR36][R8.64+0x8] ;  /* 0x00000824089d7981 */ /* 0x004e64000c1e1100 */
[----:B-1----:R-:W-:-:S05]  /*2290*/  PRMT R3, R157, 0x8880, RZ ;  /* 0x000088809d037816 */ /* 0x002fca00000000ff */
[----:B------:R-:W-:-:S07]  /*22a0*/  IMAD R12, R3, R156, RZ ;  /* 0x0000009c030c7224 */ /* 0x000fce00078e02ff */
.L_x_45:
[----:B------:R-:W-:Y:S05]  /*22b0*/  BSYNC B1 ;  /* 0x0000000000017941 */ /* 0x000fea0003800000 */
.L_x_44:
[----:B-1----:R-:W-:Y:S01]  /*22c0*/  @!P4 IMAD R3, R28, R155, R12 ;  /* 0x0000009b1c03c224 */ /* 0x002fe200078e020c */
[----:B------:R-:W-:Y:S04]  /*22d0*/  BSSY B1, `(.L_x_46) ;  /* 0x0000006000017945 */ /* 0x000fe80003800000 */
[----:B------:R1:W-:Y:S01]  /*22e0*/  @!P4 STG.E.U8 desc[UR36][R4.64+0x8], R3 ;  /* 0x000008030400c986 */ /* 0x0003e2000c101124 */
[----:B------:R-:W-:Y:S05]  /*22f0*/  @P2 BRA `(.L_x_47) ;  /* 0x00000000000c2947 */ /* 0x000fea0003800000 */
[----:B--2---:R-:W1:Y:S02]  /*2300*/  LDG.E.U8 R157, desc[UR36][R8.64+0x9] ;  /* 0x00000924089d7981 */ /* 0x004e64000c1e1100 */
[----:B-1----:R-:W-:-:S05]  /*2310*/  PRMT R3, R157, 0x8880, RZ ;  /* 0x000088809d037816 */ /* 0x002fca00000000ff */
[----:B------:R-:W-:-:S07]  /*2320*/  IMAD R12, R3, R156, RZ ;  /* 0x0000009c030c7224 */ /* 0x000fce00078e02ff */
.L_x_47:
[----:B------:R-:W-:Y:S05]  /*2330*/  BSYNC B1 ;  /* 0x0000000000017941 */ /* 0x000fea0003800000 */
.L_x_46:
[C---:B------:R-:W-:Y:S01]  /*2340*/  ISETP.LT.OR P4, PT, R0.reuse, 0x9, !P0 ;  /* 0x000000090000780c */ /* 0x040fe20004781670 */
[----:B------:R-:W-:Y:S01]  /*2350*/  @!P2 IMAD R29, R29, R155, R12 ;  /* 0x0000009b1d1da224 */ /* 0x000fe200078e020c */
[----:B------:R-:W-:Y:S01]  /*2360*/  BSSY B1, `(.L_x_48) ;  /* 0x0000009000017945 */ /* 0x000fe20003800000 */
[C---:B------:R-:W-:Y:S02]  /*2370*/  ISETP.LT.OR P3, PT, R0.reuse, 0xa, !P0 ;  /* 0x0000000a0000780c */ /* 0x040fe40004761670 */
[C---:B------:R-:W-:Y:S01]  /*2380*/  ISETP.LT.OR P5, PT, R0.reuse, 0x11, !P1 ;  /* 0x000000110000780c */ /* 0x040fe20004fa1670 */
[----:B------:R0:W-:Y:S01]  /*2390*/  @!P2 STG.E.U8 desc[UR36][R4.64+0x9], R29 ;  /* 0x0000091d0400a986 */ /* 0x0001e2000c101124 */
[----:B------:R-:W-:-:S06]  /*23a0*/  ISETP.LT.OR P2, PT, R0, 0x12, !P1 ;  /* 0x000000120000780c */ /* 0x000fcc0004f41670 */
[----:B------:R-:W-:Y:S07]  /*23b0*/  @P4 BRA `(.L_x_49) ;  /* 0x00000000000c4947 */ /* 0x000fee0003800000 */
[----:B--2---:R-:W1:Y:S02]  /*23c0*/  LDG.E.U8 R157, desc[UR36][R10.64+0x8] ;  /* 0x000008240a9d7981 */ /* 0x004e64000c1e1100 */
[----:B-1----:R-:W-:-:S05]  /*23d0*/  PRMT R3, R157, 0x8880, RZ ;  /* 0x000088809d037816 */ /* 0x002fca00000000ff */
[----:B------:R-:W-:-:S07]  /*23e0*/  IMAD R12, R3, R156, RZ ;  /* 0x0000009c030c7224 */ /* 0x000fce00078e02ff */
.L_x_49:
[----:B------:R-:W-:Y:S05]  /*23f0*/  BSYNC B1 ;  /* 0x0000000000017941 */ /* 0x000fea0003800000 */
.L_x_48:
[----:B-1----:R-:W-:Y:S01]  /*2400*/  @!P4 IMAD R3, R30, R155, R12 ;  /* 0x0000009b1e03c224 */ /* 0x002fe200078e020c */
[----:B------:R-:W-:Y:S04]  /*2410*/  BSSY B1, `(.L_x_50) ;  /* 0x0000006000017945 */ /* 0x000fe80003800000 */
[----:B------:R1:W-:Y:S01]  /*2420*/  @!P4 STG.E.U8 desc[UR36][R6.64+0x8], R3 ;  /* 0x000008030600c986 */ /* 0x0003e2000c101124 */
[----:B------:R-:W-:Y:S05]  /*2430*/  @P3 BRA `(.L_x_51) ;  /* 0x00000000000c3947 */ /* 0x000fea0003800000 */
[----:B--2---:R-:W1:Y:S02]  /*2440*/  LDG.E.U8 R157, desc[UR36][R10.64+0x9] ;  /* 0x000009240a9d7981 */ /* 0x004e64000c1e1100 */
[----:B-1----:R-:W-:-:S05]  /*2450*/  PRMT R3, R157, 0x8880, RZ ;  /* 0x000088809d037816 */ /* 0x002fca00000000ff */
[----:B------:R-:W-:-:S07]  /*2460*/  IMAD R12, R3, R156, RZ ;  /* 0x0000009c030c7224 */ /* 0x000fce00078e02ff */
.L_x_51:
[----:B------:R-:W-:Y:S05]  /*2470*/  BSYNC B1 ;  /* 0x0000000000017941 */ /* 0x000fea0003800000 */
.L_x_50:
[----:B------:R-:W-:Y:S01]  /*2480*/  @!P3 IMAD R31, R31, R155, R12 ;  /* 0x0000009b1f1fb224 */ /* 0x000fe200078e020c */
[----:B------:R-:W-:Y:S04]  /*2490*/  BSSY B1, `(.L_x_52) ;  /* 0x0000006000017945 */ /* 0x000fe80003800000 */
[----:B------:R0:W-:Y:S01]  /*24a0*/  @!P3 STG.E.U8 desc[UR36][R6.64+0x9], R31 ;  /* 0x0000091f0600b986 */ /* 0x0001e2000c101124 */
[----:B------:R-:W-:Y:S05]  /*24b0*/  @P5 BRA `(.L_x_53) ;  /* 0x00000000000c5947 */ /* 0x000fea0003800000 */
[----:B--2---:R-:W1:Y:S02]  /*24c0*/  LDG.E.U8 R157, desc[UR36][R8.64+0x10] ;  /* 0x00001024089d7981 */ /* 0x004e64000c1e1100 */
[----:B-1----:R-:W-:-:S05]  /*24d0*/  PRMT R3, R157, 0x8880, RZ ;  /* 0x000088809d037816 */ /* 0x002fca00000000ff */
[----:B------:R-:W-:-:S07]  /*24e0*/  IMAD R12, R3, R156, RZ ;  /* 0x0000009c030c7224 */ /* 0x000fce00078e02ff */
.L_x_53:
[----:B------:R-:W-:Y:S05]  /*24f0*/  BSYNC B1 ;  /* 0x0000000000017941 */ /* 0x000fea0003800000 */
.L_x_52:
[----:B-1----:R-:W-:Y:S01]  /*2500*/  @!P5 IMAD R3, R32, R155, R12 ;  /* 0x0000009b2003d224 */ /* 0x002fe200078e020c */
[----:B------:R-:W-:Y:S04]  /*2510*/  BSSY B1, `(.L_x_54) ;  /* 0x0000006000017945 */ /* 0x000fe80003800000 */
[----:B------:R1:W-:Y:S01]  /*2520*/  @!P5 STG.E.U8 desc[UR36][R4.64+0x10], R3 ;  /* 0x000010030400d986 */ /* 0x0003e2000c101124 */
[----:B------:R-:W-:Y:S05]  /*2530*/  @P2 BRA `(.L_x_55) ;  /* 0x00000000000c2947 */ /* 0x000fea0003800000 */
[----:B--2---:R-:W1:Y:S02]  /*2540*/  LDG.E.U8 R157, desc[UR36][R8.64+0x11] ;  /* 0x00001124089d7981 */ /* 0x004e64000c1e1100 */
[----:B-1----:R-:W-:-:S05]  /*2550*/  PRMT R3, R157, 0x8880, RZ ;  /* 0x000088809d037816 */ /* 0x002fca00000000ff */
[----:B------:R-:W-:-:S07]  /*2560*/  IMAD R12, R3, R156, RZ ;  /* 0x0000009c030c7224 */ /* 0x000fce00078e02ff */
.L_x_55:
[----:B------:R-:W-:Y:S05]  /*2570*/  BSYNC B1 ;  /* 0x0000000000017941 */ /* 0x000fea0003800000 */
.L_x_54:
        /* <DEDUP_REMOVED lines=11> */
.L_x_57:
[----:B------:R-:W-:Y:S05]  /*2630*/  BSYNC B1 ;  /* 0x0000000000017941 */ /* 0x000fea0003800000 */
.L_x_56:
[----:B-1----:R-:W-:Y:S01]  /*2640*/  @!P4 IMAD R3, R34, R155, R12 ;  /* 0x0000009b2203c224 */ /* 0x002fe200078e020c */
[----:B------:R-:W-:Y:S04]  /*2650*/  BSSY B1, `(.L_x_58) ;  /* 0x0000006000017945 */ /* 0x000fe80003800000 */
[----:B------:R1:W-:Y:S01]  /*2660*/  @!P4 STG.E.U8 desc[UR36][R6.64+0x10], R3 ;  /* 0x000010030600c986 */ /* 0x0003e2000c101124 */
[----:B------:R-:W-:Y:S05]  /*2670*/  @P3 BRA `(.L_x_59) ;  /* 0x00000000000c3947 */ /* 0x000fea0003800000 */
[----:B--2---:R-:W1:Y:S02]  /*2680*/  LDG.E.U8 R157, desc[UR36][R10.64+0x11] ;  /* 0x000011240a9d7981 */ /* 0x004e64000c1e1100 */
[----:B-1----:R-:W-:-:S05]  /*2690*/  PRMT R3, R157, 0x8880, RZ ;  /* 0x000088809d037816 */ /* 0x002fca00000000ff */
[----:B------:R-:W-:-:S07]  /*26a0*/  IMAD R12, R3, R156, RZ ;  /* 0x0000009c030c7224 */ /* 0x000fce00078e02ff */
.L_x_59:
[----:B------:R-:W-:Y:S05]  /*26b0*/  BSYNC B1 ;  /* 0x0000000000017941 */ /* 0x000fea0003800000 */
.L_x_58:
[----:B------:R-:W-:Y:S01]  /*26c0*/  @!P3 IMAD R35, R35, R155, R12 ;  /* 0x0000009b2323b224 */ /* 0x000fe200078e020c */
[----:B------:R-:W-:Y:S04]  /*26d0*/  BSSY B1, `(.L_x_60) ;  /* 0x0000006000017945 */ /* 0x000fe80003800000 */
[----:B------:R0:W-:Y:S01]  /*26e0*/  @!P3 STG.E.U8 desc[UR36][R6.64+0x11], R35 ;  /* 0x000011230600b986 */ /* 0x0001e2000c101124 */
[----:B------:R-:W-:Y:S05]  /*26f0*/  @P5 BRA `(.L_x_61) ;  /* 0x00000000000c5947 */ /* 0x000fea0003800000 */
[----:B--2---:R-:W1:Y:S02]  /*2700*/  LDG.E.U8 R157, desc[UR36][R8.64+0x18] ;  /* 0x00001824089d7981 */ /* 0x004e64000c1e1100 */
[----:B-1----:R-:W-:-:S05]  /*2710*/  PRMT R3, R157, 0x8880, RZ ;  /* 0x000088809d037816 */ /* 0x002fca00000000ff */
[----:B------:R-:W-:-:S07]  /*2720*/  IMAD R12, R3, R156, RZ ;  /* 0x0000009c030c7224 */ /* 0x000fce00078e02ff */
.L_x_61:
[----:B------:R-:W-:Y:S05]  /*2730*/  BSYNC B1 ;  /* 0x0000000000017941 */ /* 0x000fea0003800000 */
.L_x_60:
[----:B-1----:R-:W-:Y:S01]  /*2740*/  @!P5 IMAD R3, R36, R155, R12 ;  /* 0x0000009b2403d224 */ /* 0x002fe200078e020c */
[----:B------:R-:W-:Y:S04]  /*2750*/  BSSY B1, `(.L_x_62) ;  /* 0x0000006000017945 */ /* 0x000fe80003800000 */
[----:B------:R1:W-:Y:S01]  /*2760*/  @!P5 STG.E.U8 desc[UR36][R4.64+0x18], R3 ;  /* 0x000018030400d986 */ /* 0x0003e2000c101124 */
[----:B------:R-:W-:Y:S05]  /*2770*/  @P2 BRA `(.L_x_63) ;  /* 0x00000000000c2947 */ /* 0x000fea0003800000 */
[----:B--2---:R-:W1:Y:S02]  /*2780*/  LDG.E.U8 R157, desc[UR36][R8.64+0x19] ;  /* 0x00001924089d7981 */ /* 0x004e64000c1e1100 */
[----:B-1----:R-:W-:-:S05]  /*2790*/  PRMT R3, R157, 0x8880, RZ ;  /* 0x000088809d037816 */ /* 0x002fca00000000ff */
[----:B------:R-:W-:-:S07]  /*27a0*/  IMAD R12, R3, R156, RZ ;  /* 0x0000009c030c7224 */ /* 0x000fce00078e02ff */
.L_x_63:
[----:B------:R-:W-:Y:S05]  /*27b0*/  BSYNC B1 ;  /* 0x0000000000017941 */ /* 0x000fea0003800000 */
.L_x_62:
        /* <DEDUP_REMOVED lines=11> */
.L_x_65:
[----:B------:R-:W-:Y:S05]  /*2870*/  BSYNC B1 ;  /* 0x0000000000017941 */ /* 0x000fea0003800000 */
.L_x_64:
[----:B-1----:R-:W-:Y:S01]  /*2880*/  @!P4 IMAD R3, R38, R155, R12 ;  /* 0x0000009b2603c224 */ /* 0x002fe200078e020c */
[----:B------:R-:W-:Y:S04]  /*2890*/  BSSY B1, `(.L_x_66) ;  /* 0x0000006000017945 */ /* 0x000fe80003800000 */
[----:B------:R1:W-:Y:S01]  /*28a0*/  @!P4 STG.E.U8 desc[UR36][R6.64+0x18], R3 ;  /* 0x000018030600c986 */ /* 0x0003e2000c101124 */
[----:B------:R-:W-:Y:S05]  /*28b0*/  @P3 BRA `(.L_x_67) ;  /* 0x00000000000c3947 */ /* 0x000fea0003800000 */
[----:B--2---:R-:W1:Y:S02]  /*28c0*/  LDG.E.U8 R157, desc[UR36][R10.64+0x19] ;  /* 0x000019240a9d7981 */ /* 0x004e64000c1e1100 */
[----:B-1----:R-:W-:-:S05]  /*28d0*/  PRMT R3, R157, 0x8880, RZ ;  /* 0x000088809d037816 */ /* 0x002fca00000000ff */
[----:B------:R-:W-:-:S07]  /*28e0*/  IMAD R12, R3, R156, RZ ;  /* 0x0000009c030c7224 */ /* 0x000fce00078e02ff */
.L_x_67:
[----:B------:R-:W-:Y:S05]  /*28f0*/  BSYNC B1 ;  /* 0x0000000000017941 */ /* 0x000fea0003800000 */
.L_x_66:
[----:B------:R-:W-:Y:S01]  /*2900*/  @!P3 IMAD R39, R39, R155, R12 ;  /* 0x0000009b2727b224 */ /* 0x000fe200078e020c */
[----:B------:R-:W-:Y:S04]  /*2910*/  BSSY B1, `(.L_x_68) ;  /* 0x0000006000017945 */ /* 0x000fe80003800000 */
[----:B------:R0:W-:Y:S01]  /*2920*/  @!P3 STG.E.U8 desc[UR36][R6.64+0x19], R39 ;  /* 0x000019270600b986 */ /* 0x0001e2000c101124 */
[----:B------:R-:W-:Y:S05]  /*2930*/  @P5 BRA `(.L_x_69) ;  /* 0x00000000000c5947 */ /* 0x000fea0003800000 */
[----:B--2---:R-:W1:Y:S02]  /*2940*/  LDG.E.U8 R157, desc[UR36][R8.64+0x20] ;  /* 0x00002024089d7981 */ /* 0x004e64000c1e1100 */
[----:B-1----:R-:W-:-:S05]  /*2950*/  PRMT R3, R157, 0x8880, RZ ;  /* 0x000088809d037816 */ /* 0x002fca00000000ff */
[----:B------:R-:W-:-:S07]  /*2960*/  IMAD R12, R3, R156, RZ ;  /* 0x0000009c030c7224 */ /* 0x000fce00078e02ff */
.L_x_69:
[----:B------:R-:W-:Y:S05]  /*2970*/  BSYNC B1 ;  /* 0x0000000000017941 */ /* 0x000fea0003800000 */
.L_x_68:
[----:B-1----:R-:W-:Y:S01]  /*2980*/  @!P5 IMAD R3, R40, R155, R12 ;  /* 0x0000009b2803d224 */ /* 0x002fe200078e020c */
[----:B------:R-:W-:Y:S04]  /*2990*/  BSSY B1, `(.L_x_70) ;  /* 0x0000006000017945 */ /* 0x000fe80003800000 */
[----:B------:R1:W-:Y:S01]  /*29a0*/  @!P5 STG.E.U8 desc[UR36][R4.64+0x20], R3 ;  /* 0x000020030400d986 */ /* 0x0003e2000c101124 */
[----:B------:R-:W-:Y:S05]  /*29b0*/  @P2 BRA `(.L_x_71) ;  /* 0x00000000000c2947 */ /* 0x000fea0003800000 */
[----:B--2---:R-:W1:Y:S02]  /*29c0*/  LDG.E.U8 R157, desc[UR36][R8.64+0x21] ;  /* 0x00002124089d7981 */ /* 0x004e64000c1e1100 */
[----:B-1----:R-:W-:-:S05]  /*29d0*/  PRMT R3, R157, 0x8880, RZ ;  /* 0x000088809d037816 */ /* 0x002fca00000000ff */
[----:B------:R-:W-:-:S07]  /*29e0*/  IMAD R12, R3, R156, RZ ;  /* 0x0000009c030c7224 */ /* 0x000fce00078e02ff */
.L_x_71:
[----:B------:R-:W-:Y:S05]  /*29f0*/  BSYNC B1 ;  /* 0x0000000000017941 */ /* 0x000fea0003800000 */
.L_x_70:
        /* <DEDUP_REMOVED lines=11> */
.L_x_73:
[----:B------:R-:W-:Y:S05]  /*2ab0*/  BSYNC B1 ;  /* 0x0000000000017941 */ /* 0x000fea0003800000 */
.L_x_72:
[----:B-1----:R-:W-:Y:S01]  /*2ac0*/  @!P4 IMAD R3, R42, R155, R12 ;  /* 0x0000009b2a03c224 */ /* 0x002fe200078e020c */
[----:B------:R-:W-:Y:S04]  /*2ad0*/  BSSY B1, `(.L_x_74) ;  /* 0x0000006000017945 */ /* 0x000fe80003800000 */
[----:B------:R1:W-:Y:S01]  /*2ae0*/  @!P4 STG.E.U8 desc[UR36][R6.64+0x20], R3 ;  /* 0x000020030600c986 */ /* 0x0003e2000c101124 */
[----:B------:R-:W-:Y:S05]  /*2af0*/  @P3 BRA `(.L_x_75) ;  /* 0x00000000000c3947 */ /* 0x000fea0003800000 */
[----:B--2---:R-:W1:Y:S02]  /*2b00*/  LDG.E.U8 R157, desc[UR36][R10.64+0x21] ;  /* 0x000021240a9d7981 */ /* 0x004e64000c1e1100 */
[----:B-1----:R-:W-:-:S05]  /*2b10*/  PRMT R3, R157, 0x8880, RZ ;  /* 0x000088809d037816 */ /* 0x002fca00000000ff */
[----:B------:R-:W-:-:S07]  /*2b20*/  IMAD R12, R3, R156, RZ ;  /* 0x0000009c030c7224 */ /* 0x000fce00078e02ff */
.L_x_75:
[----:B------:R-:W-:Y:S05]  /*2b30*/  BSYNC B1 ;  /* 0x0000000000017941 */ /* 0x000fea0003800000 */
.L_x_74:
[----:B------:R-:W-:Y:S01]  /*2b40*/  @!P3 IMAD R43, R43, R155, R12 ;  /* 0x0000009b2b2bb224 */ /* 0x000fe200078e020c */
[----:B------:R-:W-:Y:S04]  /*2b50*/  BSSY B1, `(.L_x_76) ;  /* 0x0000006000017945 */ /* 0x000fe80003800000 */
[----:B------:R0:W-:Y:S01]  /*2b60*/  @!P3 STG.E.U8 desc[UR36][R6.64+0x21], R43 ;  /* 0x0000212b0600b986 */ /* 0x0001e2000c101124 */
[----:B------:R-:W-:Y:S05]  /*2b70*/  @P5 BRA `(.L_x_77) ;  /* 0x00000000000c5947 */ /* 0x000fea0003800000 */
[----:B--2---:R-:W1:Y:S02]  /*2b80*/  LDG.E.U8 R157, desc[UR36][R8.64+0x28] ;  /* 0x00002824089d7981 */ /* 0x004e64000c1e1100 */
[----:B-1----:R-:W-:-:S05]  /*2b90*/  PRMT R3, R157, 0x8880, RZ ;  /* 0x000088809d037816 */ /* 0x002fca00000000ff */
[----:B------:R-:W-:-:S07]  /*2ba0*/  IMAD R12, R3, R156, RZ ;  /* 0x0000009c030c7224 */ /* 0x000fce00078e02ff */
.L_x_77:
[----:B------:R-:W-:Y:S05]  /*2bb0*/  BSYNC B1 ;  /* 0x0000000000017941 */ /* 0x000fea0003800000 */
.L_x_76:
[----:B-1----:R-:W-:Y:S01]  /*2bc0*/  @!P5 IMAD R3, R44, R155, R12 ;  /* 0x0000009b2c03d224 */ /* 0x002fe200078e020c */
[----:B------:R-:W-:Y:S04]  /*2bd0*/  BSSY B1, `(.L_x_78) ;  /* 0x0000006000017945 */ /* 0x000fe80003800000 */
[----:B------:R1:W-:Y:S01]  /*2be0*/  @!P5 STG.E.U8 desc[UR36][R4.64+0x28], R3 ;  /* 0x000028030400d986 */ /* 0x0003e2000c101124 */
[----:B------:R-:W-:Y:S05]  /*2bf0*/  @P2 BRA `(.L_x_79) ;  /* 0x00000000000c2947 */ /* 0x000fea0003800000 */
[----:B--2---:R-:W1:Y:S02]  /*2c00*/  LDG.E.U8 R157, desc[UR36][R8.64+0x29] ;  /* 0x00002924089d7981 */ /* 0x004e64000c1e1100 */
[----:B-1----:R-:W-:-:S05]  /*2c10*/  PRMT R3, R157, 0x8880, RZ ;  /* 0x000088809d037816 */ /* 0x002fca00000000ff */
[----:B------:R-:W-:-:S07]  /*2c20*/  IMAD R12, R3, R156, RZ ;  /* 0x0000009c030c7224 */ /* 0x000fce00078e02ff */
.L_x_79:
[----:B------:R-:W-:Y:S05]  /*2c30*/  BSYNC B1 ;  /* 0x0000000000017941 */ /* 0x000fea0003800000 */
.L_x_78:
        /* <DEDUP_REMOVED lines=11> */
.L_x_81:
[----:B------:R-:W-:Y:S05]  /*2cf0*/  BSYNC B1 ;  /* 0x0000000000017941 */ /* 0x000fea0003800000 */
.L_x_80:
[----:B-1----:R-:W-:Y:S01]  /*2d00*/  @!P4 IMAD R3, R46, R155, R12 ;  /* 0x0000009b2e03c224 */ /* 0x002fe200078e020c */
[----:B------:R-:W-:Y:S04]  /*2d10*/  BSSY B1, `(.L_x_82) ;  /* 0x0000006000017945 */ /* 0x000fe80003800000 */
[----:B------:R1:W-:Y:S01]  /*2d20*/  @!P4 STG.E.U8 desc[UR36][R6.64+0x28], R3 ;  /* 0x000028030600c986 */ /* 0x0003e2000c101124 */
[----:B------:R-:W-:Y:S05]  /*2d30*/  @P3 BRA `(.L_x_83) ;  /* 0x00000000000c3947 */ /* 0x000fea0003800000 */
[----:B--2---:R-:W1:Y:S02]  /*2d40*/  LDG.E.U8 R157, desc[UR36][R10.64+0x29] ;  /* 0x000029240a9d7981 */ /* 0x004e64000c1e1100 */
[----:B-1----:R-:W-:-:S05]  /*2d50*/  PRMT R3, R157, 0x8880, RZ ;  /* 0x000088809d037816 */ /* 0x002fca00000000ff */
[----:B------:R-:W-:-:S07]  /*2d60*/  IMAD R12, R3, R156, RZ ;  /* 0x0000009c030c7224 */ /* 0x000fce00078e02ff */
.L_x_83:
[----:B------:R-:W-:Y:S05]  /*2d70*/  BSYNC B1 ;  /* 0x0000000000017941 */ /* 0x000fea0003800000 */
.L_x_82:
[----:B------:R-:W-:Y:S01]  /*2d80*/  @!P3 IMAD R47, R47, R155, R12 ;  /* 0x0000009b2f2fb224 */ /* 0x000fe200078e020c */
[----:B------:R-:W-:Y:S04]  /*2d90*/  BSSY B1, `(.L_x_84) ;  /* 0x0000006000017945 */ /* 0x000fe80003800000 */
[----:B------:R0:W-:Y:S01]  /*2da0*/  @!P3 STG.E.U8 desc[UR36][R6.64+0x29], R47 ;  /* 0x0000292f0600b986 */ /* 0x0001e2000c101124 */
[----:B------:R-:W-:Y:S05]  /*2db0*/  @P5 BRA `(.L_x_85) ;  /* 0x00000000000c5947 */ /* 0x000fea0003800000 */
[----:B--2---:R-:W1:Y:S02]  /*2dc0*/  LDG.E.U8 R157, desc[UR36][R8.64+0x30] ;  /* 0x00003024089d7981 */ /* 0x004e64000c1e1100 */
[----:B-1----:R-:W-:-:S05]  /*2dd0*/  PRMT R3, R157, 0x8880, RZ ;  /* 0x000088809d037816 */ /* 0x002fca00000000ff */
[----:B------:R-:W-:-:S07]  /*2de0*/  IMAD R12, R3, R156, RZ ;  /* 0x0000009c030c7224 */ /* 0x000fce00078e02ff */
.L_x_85:
[----:B------:R-:W-:Y:S05]  /*2df0*/  BSYNC B1 ;  /* 0x0000000000017941 */ /* 0x000fea0003800000 */
.L_x_84:
[----:B-1----:R-:W-:Y:S01]  /*2e00*/  @!P5 IMAD R3, R48, R155, R12 ;  /* 0x0000009b3003d224 */ /* 0x002fe200078e020c */
[----:B------:R-:W-:Y:S04]  /*2e10*/  BSSY B1, `(.L_x_86) ;  /* 0x0000006000017945 */ /* 0x000fe80003800000 */
[----:B------:R1:W-:Y:S01]  /*2e20*/  @!P5 STG.E.U8 desc[UR36][R4.64+0x30], R3 ;  /* 0x000030030400d986 */ /* 0x0003e2000c101124 */
[----:B------:R-:W-:Y:S05]  /*2e30*/  @P2 BRA `(.L_x_87) ;  /* 0x00000000000c2947 */ /* 0x000fea0003800000 */
[----:B--2---:R-:W1:Y:S02]  /*2e40*/  LDG.E.U8 R157, desc[UR36][R8.64+0x31] ;  /* 0x00003124089d7981 */ /* 0x004e64000c1e1100 */
[----:B-1----:R-:W-:-:S05]  /*2e50*/  PRMT R3, R157, 0x8880, RZ ;  /* 0x000088809d037816 */ /* 0x002fca00000000ff */
[----:B------:R-:W-:-:S07]  /*2e60*/  IMAD R12, R3, R156, RZ ;  /* 0x0000009c030c7224 */ /* 0x000fce00078e02ff */
.L_x_87:
[----:B------:R-:W-:Y:S05]  /*2e70*/  BSYNC B1 ;  /* 0x0000000000017941 */ /* 0x000fea0003800000 */
.L_x_86:
        /* <DEDUP_REMOVED lines=11> */
.L_x_89:
[----:B------:R-:W-:Y:S05]  /*2f30*/  BSYNC B1 ;  /* 0x0000000000017941 */ /* 0x000fea0003800000 */
.L_x_88:
[----:B-1----:R-:W-:Y:S01]  /*2f40*/  @!P4 IMAD R3, R50, R155, R12 ;  /* 0x0000009b3203c224 */ /* 0x002fe200078e020c */
[----:B------:R-:W-:Y:S04]  /*2f50*/  BSSY B1, `(.L_x_90) ;  /* 0x0000006000017945 */ /* 0x000fe80003800000 */
[----:B------:R1:W-:Y:S01]  /*2f60*/  @!P4 STG.E.U8 desc[UR36][R6.64+0x30], R3 ;  /* 0x000030030600c986 */ /* 0x0003e2000c101124 */
[----:B------:R-:W-:Y:S05]  /*2f70*/  @P3 BRA `(.L_x_91) ;  /* 0x00000000000c3947 */ /* 0x000fea0003800000 */
[----:B--2---:R-:W1:Y:S02]  /*2f80*/  LDG.E.U8 R157, desc[UR36][R10.64+0x31] ;  /* 0x000031240a9d7981 */ /* 0x004e64000c1e1100 */
[----:B-1----:R-:W-:-:S05]  /*2f90*/  PRMT R3, R157, 0x8880, RZ ;  /* 0x000088809d037816 */ /* 0x002fca00000000ff */
[----:B------:R-:W-:-:S07]  /*2fa0*/  IMAD R12, R3, R156, RZ ;  /* 0x0000009c030c7224 */ /* 0x000fce00078e02ff */
.L_x_91:
[----:B------:R-:W-:Y:S05]  /*2fb0*/  BSYNC B1 ;  /* 0x0000000000017941 */ /* 0x000fea0003800000 */
.L_x_90:
[----:B------:R-:W-:Y:S01]  /*2fc0*/  @!P3 IMAD R51, R51, R155, R12 ;  /* 0x0000009b3333b224 */ /* 0x000fe200078e020c */
[----:B------:R-:W-:Y:S04]  /*2fd0*/  BSSY B1, `(.L_x_92) ;  /* 0x0000006000017945 */ /* 0x000fe80003800000 */
[----:B------:R0:W-:Y:S01]  /*2fe0*/  @!P3 STG.E.U8 desc[UR36][R6.64+0x31], R51 ;  /* 0x000031330600b986 */ /* 0x0001e2000c101124 */
[----:B------:R-:W-:Y:S05]  /*2ff0*/  @P5 BRA `(.L_x_93) ;  /* 0x00000000000c5947 */ /* 0x000fea0003800000 */
[----:B--2---:R-:W1:Y:S02]  /*3000*/  LDG.E.U8 R157, desc[UR36][R8.64+0x38] ;  /* 0x00003824089d7981 */ /* 0x004e64000c1e1100 */
[----:B-1----:R-:W-:-:S05]  /*3010*/  PRMT R3, R157, 0x8880, RZ ;  /* 0x000088809d037816 */ /* 0x002fca00000000ff */
[----:B------:R-:W-:-:S07]  /*3020*/  IMAD R12, R3, R156, RZ ;  /* 0x0000009c030c7224 */ /* 0x000fce00078e02ff */
.L_x_93:
[----:B------:R-:W-:Y:S05]  /*3030*/  BSYNC B1 ;  /* 0x0000000000017941 */ /* 0x000fea0003800000 */
.L_x_92:
[----:B-1----:R-:W-:Y:S01]  /*3040*/  @!P5 IMAD R3, R52, R155, R12 ;  /* 0x0000009b3403d224 */ /* 0x002fe200078e020c */
[----:B------:R-:W-:Y:S04]  /*3050*/  BSSY B1, `(.L_x_94) ;  /* 0x0000006000017945 */ /* 0x000fe80003800000 */
[----:B------:R1:W-:Y:S01]  /*3060*/  @!P5 STG.E.U8 desc[UR36][R4.64+0x38], R3 ;  /* 0x000038030400d986 */ /* 0x0003e2000c101124 */
[----:B------:R-:W-:Y:S05]  /*3070*/  @P2 BRA `(.L_x_95) ;  /* 0x00000000000c2947 */ /* 0x000fea0003800000 */
[----:B--2---:R-:W1:Y:S02]  /*3080*/  LDG.E.U8 R157, desc[UR36][R8.64+0x39] ;  /* 0x00003924089d7981 */ /* 0x004e64000c1e1100 */
[----:B-1----:R-:W-:-:S05]  /*3090*/  PRMT R3, R157, 0x8880, RZ ;  /* 0x000088809d037816 */ /* 0x002fca00000000ff */
[----:B------:R-:W-:-:S07]  /*30a0*/  IMAD R12, R3, R156, RZ ;  /* 0x0000009c030c7224 */ /* 0x000fce00078e02ff */
.L_x_95:
[----:B------:R-:W-:Y:S05]  /*30b0*/  BSYNC B1 ;  /* 0x0000000000017941 */ /* 0x000fea0003800000 */
.L_x_94:
        /* <DEDUP_REMOVED lines=11> */
.L_x_97:
[----:B------:R-:W-:Y:S05]  /*3170*/  BSYNC B1 ;  /* 0x0000000000017941 */ /* 0x000fea0003800000 */
.L_x_96:
[----:B-1----:R-:W-:Y:S01]  /*3180*/  @!P4 IMAD R3, R54, R155, R12 ;  /* 0x0000009b3603c224 */ /* 0x002fe200078e020c */
[----:B------:R-:W-:Y:S04]  /*3190*/  BSSY B1, `(.L_x_98) ;  /* 0x0000006000017945 */ /* 0x000fe80003800000 */
[----:B------:R1:W-:Y:S01]  /*31a0*/  @!P4 STG.E.U8 desc[UR36][R6.64+0x38], R3 ;  /* 0x000038030600c986 */ /* 0x0003e2000c101124 */
[----:B------:R-:W-:Y:S05]  /*31b0*/  @P3 BRA `(.L_x_99) ;  /* 0x00000000000c3947 */ /* 0x000fea0003800000 */
[----:B--2---:R-:W1:Y:S02]  /*31c0*/  LDG.E.U8 R157, desc[UR36][R10.64+0x39] ;  /* 0x000039240a9d7981 */ /* 0x004e64000c1e1100 */
[----:B-1----:R-:W-:-:S05]  /*31d0*/  PRMT R3, R157, 0x8880, RZ ;  /* 0x000088809d037816 */ /* 0x002fca00000000ff */
[----:B------:R-:W-:-:S07]  /*31e0*/  IMAD R12, R3, R156, RZ ;  /* 0x0000009c030c7224 */ /* 0x000fce00078e02ff */
.L_x_99:
[----:B------:R-:W-:Y:S05]  /*31f0*/  BSYNC B1 ;  /* 0x0000000000017941 */ /* 0x000fea0003800000 */
.L_x_98:
[----:B------:R-:W-:Y:S01]  /*3200*/  @!P3 IMAD R55, R55, R155, R12 ;  /* 0x0000009b3737b224 */ /* 0x000fe200078e020c */
[----:B------:R-:W-:Y:S04]  /*3210*/  BSSY B1, `(.L_x_100) ;  /* 0x0000006000017945 */ /* 0x000fe80003800000 */
[----:B------:R0:W-:Y:S01]  /*3220*/  @!P3 STG.E.U8 desc[UR36][R6.64+0x39], R55 ;  /* 0x000039370600b986 */ /* 0x0001e2000c101124 */
[----:B------:R-:W-:Y:S05]  /*3230*/  @P5 BRA `(.L_x_101) ;  /* 0x00000000000c5947 */ /* 0x000fea0003800000 */
[----:B--2---:R-:W1:Y:S02]  /*3240*/  LDG.E.U8 R157, desc[UR36][R8.64+0x40] ;  /* 0x00004024089d7981 */ /* 0x004e64000c1e1100 */
[----:B-1----:R-:W-:-:S05]  /*3250*/  PRMT R3, R157, 0x8880, RZ ;  /* 0x000088809d037816 */ /* 0x002fca00000000ff */
[----:B------:R-:W-:-:S07]  /*3260*/  IMAD R12, R3, R156, RZ ;  /* 0x0000009c030c7224 */ /* 0x000fce00078e02ff */
.L_x_101:
[----:B------:R-:W-:Y:S05]  /*3270*/  BSYNC B1 ;  /* 0x0000000000017941 */ /* 0x000fea0003800000 */
.L_x_100:
[----:B-1----:R-:W-:Y:S01]  /*3280*/  @!P5 IMAD R3, R56, R155, R12 ;  /* 0x0000009b3803d224 */ /* 0x002fe200078e020c */
[----:B------:R-:W-:Y:S04]  /*3290*/  BSSY B1, `(.L_x_102) ;  /* 0x0000006000017945 */ /* 0x000fe80003800000 */
[----:B------:R1:W-:Y:S01]  /*32a0*/  @!P5 STG.E.U8 desc[UR36][R4.64+0x40], R3 ;  /* 0x000040030400d986 */ /* 0x0003e2000c101124 */
[----:B------:R-:W-:Y:S05]  /*32b0*/  @P2 BRA `(.L_x_103) ;  /* 0x00000000000c2947 */ /* 0x000fea0003800000 */
[----:B--2---:R-:W1:Y:S02]  /*32c0*/  LDG.E.U8 R157, desc[UR36][R8.64+0x41] ;  /* 0x00004124089d7981 */ /* 0x004e64000c1e1100 */
[----:B-1----:R-:W-:-:S05]  /*32d0*/  PRMT R3, R157, 0x8880, RZ ;  /* 0x000088809d037816 */ /* 0x002fca00000000ff */
[----:B------:R-:W-:-:S07]  /*32e0*/  IMAD R12, R3, R156, RZ ;  /* 0x0000009c030c7224 */ /* 0x000fce00078e02ff */
.L_x_103:
[----:B------:R-:W-:Y:S05]  /*32f0*/  BSYNC B1 ;  /* 0x0000000000017941 */ /* 0x000fea0003800000 */
.L_x_102:
        /* <DEDUP_REMOVED lines=11> */
.L_x_105:
[----:B------:R-:W-:Y:S05]  /*33b0*/  BSYNC B1 ;  /* 0x0000000000017941 */ /* 0x000fea0003800000 */
.L_x_104:
[----:B-1----:R-:W-:Y:S01]  /*33c0*/  @!P4 IMAD R3, R58, R155, R12 ;  /* 0x0000009b3a03c224 */ /* 0x002fe200078e020c */
[----:B------:R-:W-:Y:S04]  /*33d0*/  BSSY B1, `(.L_x_106) ;  /* 0x0000006000017945 */ /* 0x000fe80003800000 */
[----:B------:R1:W-:Y:S01]  /*33e0*/  @!P4 STG.E.U8 desc[UR36][R6.64+0x40], R3 ;  /* 0x000040030600c986 */ /* 0x0003e2000c101124 */
[----:B------:R-:W-:Y:S05]  /*33f0*/  @P3 BRA `(.L_x_107) ;  /* 0x00000000000c3947 */ /* 0x000fea0003800000 */
[----:B--2---:R-:W1:Y:S02]  /*3400*/  LDG.E.U8 R157, desc[UR36][R10.64+0x41] ;  /* 0x000041240a9d7981 */ /* 0x004e64000c1e1100 */
[----:B-1----:R-:W-:-:S05]  /*3410*/  PRMT R3, R157, 0x8880, RZ ;  /* 0x000088809d037816 */ /* 0x002fca00000000ff */
[----:B------:R-:W-:-:S07]  /*3420*/  IMAD R12, R3, R156, RZ ;  /* 0x0000009c030c7224 */ /* 0x000fce00078e02ff */
.L_x_107:
[----:B------:R-:W-:Y:S05]  /*3430*/  BSYNC B1 ;  /* 0x0000000000017941 */ /* 0x000fea0003800000 */
.L_x_106:
[----:B------:R-:W-:Y:S01]  /*3440*/  @!P3 IMAD R59, R59, R155, R12 ;  /* 0x0000009b3b3bb224 */ /* 0x000fe200078e020c */
[----:B------:R-:W-:Y:S04]  /*3450*/  BSSY B1, `(.L_x_108) ;  /* 0x0000006000017945 */ /* 0x000fe80003800000 */
[----:B------:R0:W-:Y:S01]  /*3460*/  @!P3 STG.E.U8 desc[UR36][R6.64+0x41], R59 ;  /* 0x0000413b0600b986 */ /* 0x0001e2000c101124 */
[----:B------:R-:W-:Y:S05]  /*3470*/  @P5 BRA `(.L_x_109) ;  /* 0x00000000000c5947 */ /* 0x000fea0003800000 */
[----:B--2---:R-:W1:Y:S02]  /*3480*/  LDG.E.U8 R157, desc[UR36][R8.64+0x48] ;  /* 0x00004824089d7981 */ /* 0x004e64000c1e1100 */
[----:B-1----:R-:W-:-:S05]  /*3490*/  PRMT R3, R157, 0x8880, RZ ;  /* 0x000088809d037816 */ /* 0x002fca00000000ff */
[----:B------:R-:W-:-:S07]  /*34a0*/  IMAD R12, R3, R156, RZ ;  /* 0x0000009c030c7224 */ /* 0x000fce00078e02ff */
.L_x_109:
[----:B------:R-:W-:Y:S05]  /*34b0*/  BSYNC B1 ;  /* 0x0000000000017941 */ /* 0x000fea0003800000 */
.L_x_108:
[----:B-1----:R-:W-:Y:S01]  /*34c0*/  @!P5 IMAD R3, R60, R155, R12 ;  /* 0x0000009b3c03d224 */ /* 0x002fe200078e020c */
[----:B------:R-:W-:Y:S04]  /*34d0*/  BSSY B1, `(.L_x_110) ;  /* 0x0000006000017945 */ /* 0x000fe80003800000 */
[----:B------:R1:W-:Y:S01]  /*34e0*/  @!P5 STG.E.U8 desc[UR36][R4.64+0x48], R3 ;  /* 0x000048030400d986 */ /* 0x0003e2000c101124 */
[----:B------:R-:W-:Y:S05]  /*34f0*/  @P2 BRA `(.L_x_111) ;  /* 0x00000000000c2947 */ /* 0x000fea0003800000 */
[----:B--2---:R-:W1:Y:S02]  /*3500*/  LDG.E.U8 R157, desc[UR36][R8.64+0x49] ;  /* 0x00004924089d7981 */ /* 0x004e64000c1e1100 */
[----:B-1----:R-:W-:-:S05]  /*3510*/  PRMT R3, R157, 0x8880, RZ ;  /* 0x000088809d037816 */ /* 0x002fca00000000ff */
[----:B------:R-:W-:-:S07]  /*3520*/  IMAD R12, R3, R156, RZ ;  /* 0x0000009c030c7224 */ /* 0x000fce00078e02ff */
.L_x_111:
[----:B------:R-:W-:Y:S05]  /*3530*/  BSYNC B1 ;  /* 0x0000000000017941 */ /* 0x000fea0003800000 */
.L_x_110:
        /* <DEDUP_REMOVED lines=11> */
.L_x_113:
[----:B------:R-:W-:Y:S05]  /*35f0*/  BSYNC B1 ;  /* 0x0000000000017941 */ /* 0x000fea0003800000 */
.L_x_112:
[----:B-1----:R-:W-:Y:S01]  /*3600*/  @!P4 IMAD R3, R62, R155, R12 ;  /* 0x0000009b3e03c224 */ /* 0x002fe200078e020c */
[----:B------:R-:W-:Y:S04]  /*3610*/  BSSY B1, `(.L_x_114) ;  /* 0x0000006000017945 */ /* 0x000fe80003800000 */
[----:B------:R1:W-:Y:S01]  /*3620*/  @!P4 STG.E.U8 desc[UR36][R6.64+0x48], R3 ;  /* 0x000048030600c986 */ /* 0x0003e2000c101124 */
[----:B------:R-:W-:Y:S05]  /*3630*/  @P3 BRA `(.L_x_115) ;  /* 0x00000000000c3947 */ /* 0x000fea0003800000 */
[----:B--2---:R-:W1:Y:S02]  /*3640*/  LDG.E.U8 R157, desc[UR36][R10.64+0x49] ;  /* 0x000049240a9d7981 */ /* 0x004e64000c1e1100 */
[----:B-1----:R-:W-:-:S05]  /*3650*/  PRMT R3, R157, 0x8880, RZ ;  /* 0x000088809d037816 */ /* 0x002fca00000000ff */
[----:B------:R-:W-:-:S07]  /*3660*/  IMAD R12, R3, R156, RZ ;  /* 0x0000009c030c7224 */ /* 0x000fce00078e02ff */
.L_x_115:
[----:B------:R-:W-:Y:S05]  /*3670*/  BSYNC B1 ;  /* 0x0000000000017941 */ /* 0x000fea0003800000 */
.L_x_114:
[----:B------:R-:W-:Y:S01]  /*3680*/  @!P3 IMAD R63, R63, R155, R12 ;  /* 0x0000009b3f3fb224 */ /* 0x000fe200078e020c */
[----:B------:R-:W-:Y:S04]  /*3690*/  BSSY B1, `(.L_x_116) ;  /* 0x0000006000017945 */ /* 0x000fe80003800000 */
[----:B------:R0:W-:Y:S01]  /*36a0*/  @!P3 STG.E.U8 desc[UR36][R6.64+0x49], R63 ;  /* 0x0000493f0600b986 */ /* 0x0001e2000c101124 */
[----:B------:R-:W-:Y:S05]  /*36b0*/  @P5 BRA `(.L_x_117) ;  /* 0x00000000000c5947 */ /* 0x000fea0003800000 */
[----:B--2---:R-:W1:Y:S02]  /*36c0*/  LDG.E.U8 R157, desc[UR36][R8.64+0x50] ;  /* 0x00005024089d7981 */ /* 0x004e64000c1e1100 */
[----:B-1----:R-:W-:-:S05]  /*36d0*/  PRMT R3, R157, 0x8880, RZ ;  /* 0x000088809d037816 */ /* 0x002fca00000000ff */
[----:B------:R-:W-:-:S07]  /*36e0*/  IMAD R12, R3, R156, RZ ;  /* 0x0000009c030c7224 */ /* 0x000fce00078e02ff */
.L_x_117:
[----:B------:R-:W-:Y:S05]  /*36f0*/  BSYNC B1 ;  /* 0x0000000000017941 */ /* 0x000fea0003800000 */
.L_x_116:
[----:B-1----:R-:W-:Y:S01]  /*3700*/  @!P5 IMAD R3, R64, R155, R12 ;  /* 0x0000009b4003d224 */ /* 0x002fe200078e020c */
[----:B------:R-:W-:Y:S04]  /*3710*/  BSSY B1, `(.L_x_118) ;  /* 0x0000006000017945 */ /* 0x000fe80003800000 */
[----:B------:R1:W-:Y:S01]  /*3720*/  @!P5 STG.E.U8 desc[UR36][R4.64+0x50], R3 ;  /* 0x000050030400d986 */ /* 0x0003e2000c101124 */
[----:B------:R-:W-:Y:S05]  /*3730*/  @P2 BRA `(.L_x_119) ;  /* 0x00000000000c2947 */ /* 0x000fea0003800000 */
[----:B--2---:R-:W1:Y:S02]  /*3740*/  LDG.E.U8 R157, desc[UR36][R8.64+0x51] ;  /* 0x00005124089d7981 */ /* 0x004e64000c1e1100 */
[----:B-1----:R-:W-:-:S05]  /*3750*/  PRMT R3, R157, 0x8880, RZ ;  /* 0x000088809d037816 */ /* 0x002fca00000000ff */
[----:B------:R-:W-:-:S07]  /*3760*/  IMAD R12, R3, R156, RZ ;  /* 0x0000009c030c7224 */ /* 0x000fce00078e02ff */
.L_x_119:
[----:B------:R-:W-:Y:S05]  /*3770*/  BSYNC B1 ;  /* 0x0000000000017941 */ /* 0x000fea0003800000 */
.L_x_118:
        /* <DEDUP_REMOVED lines=11> */
.L_x_121:
[----:B------:R-:W-:Y:S05]  /*3830*/  BSYNC B1 ;  /* 0x0000000000017941 */ /* 0x000fea0003800000 */
.L_x_120:
[----:B-1----:R-:W-:Y:S01]  /*3840*/  @!P4 IMAD R3, R66, R155, R12 ;  /* 0x0000009b4203c224 */ /* 0x002fe200078e020c */
[----:B------:R-:W-:Y:S04]  /*3850*/  BSSY B1, `(.L_x_122) ;  /* 0x0000006000017945 */ /* 0x000fe80003800000 */
[----:B------:R1:W-:Y:S01]  /*3860*/  @!P4 STG.E.U8 desc[UR36][R6.64+0x50], R3 ;  /* 0x000050030600c986 */ /* 0x0003e2000c101124 */
[----:B------:R-:W-:Y:S05]  /*3870*/  @P3 BRA `(.L_x_123) ;  /* 0x00000000000c3947 */ /* 0x000fea0003800000 */
[----:B--2---:R-:W1:Y:S02]  /*3880*/  LDG.E.U8 R157, desc[UR36][R10.64+0x51] ;  /* 0x000051240a9d7981 */ /* 0x004e64000c1e1100 */
[----:B-1----:R-:W-:-:S05]  /*3890*/  PRMT R3, R157, 0x8880, RZ ;  /* 0x000088809d037816 */ /* 0x002fca00000000ff */
[----:B------:R-:W-:-:S07]  /*38a0*/  IMAD R12, R3, R156, RZ ;  /* 0x0000009c030c7224 */ /* 0x000fce00078e02ff */
.L_x_123:
[----:B------:R-:W-:Y:S05]  /*38b0*/  BSYNC B1 ;  /* 0x0000000000017941 */ /* 0x000fea0003800000 */
.L_x_122:
[----:B------:R-:W-:Y:S01]  /*38c0*/  @!P3 IMAD R67, R67, R155, R12 ;  /* 0x0000009b4343b224 */ /* 0x000fe200078e020c */
[----:B------:R-:W-:Y:S04]  /*38d0*/  BSSY B1, `(.L_x_124) ;  /* 0x0000006000017945 */ /* 0x000fe80003800000 */
[----:B------:R0:W-:Y:S01]  /*38e0*/  @!P3 STG.E.U8 desc[UR36][R6.64+0x51], R67 ;  /* 0x000051430600b986 */ /* 0x0001e2000c101124 */
[----:B------:R-:W-:Y:S05]  /*38f0*/  @P5 BRA `(.L_x_125) ;  /* 0x00000000000c5947 */ /* 0x000fea0003800000 */
[----:B--2---:R-:W1:Y:S02]  /*3900*/  LDG.E.U8 R157, desc[UR36][R8.64+0x58] ;  /* 0x00005824089d7981 */ /* 0x004e64000c1e1100 */
[----:B-1----:R-:W-:-:S05]  /*3910*/  PRMT R3, R157, 0x8880, RZ ;  /* 0x000088809d037816 */ /* 0x002fca00000000ff */
[----:B------:R-:W-:-:S07]  /*3920*/  IMAD R12, R3, R156, RZ ;  /* 0x0000009c030c7224 */ /* 0x000fce00078e02ff */
.L_x_125:
[----:B------:R-:W-:Y:S05]  /*3930*/  BSYNC B1 ;  /* 0x0000000000017941 */ /* 0x000fea0003800000 */
.L_x_124:
[----:B-1----:R-:W-:Y:S01]  /*3940*/  @!P5 IMAD R3, R68, R155, R12 ;  /* 0x0000009b4403d224 */ /* 0x002fe200078e020c */
[----:B------:R-:W-:Y:S04]  /*3950*/  BSSY B1, `(.L_x_126) ;  /* 0x0000006000017945 */ /* 0x000fe80003800000 */
[----:B------:R1:W-:Y:S01]  /*3960*/  @!P5 STG.E.U8 desc[UR36][R4.64+0x58], R3 ;  /* 0x000058030400d986 */ /* 0x0003e2000c101124 */
[----:B------:R-:W-:Y:S05]  /*3970*/  @P2 BRA `(.L_x_127) ;  /* 0x00000000000c2947 */ /* 0x000fea0003800000 */
[----:B--2---:R-:W1:Y:S02]  /*3980*/  LDG.E.U8 R157, desc[UR36][R8.64+0x59] ;  /* 0x00005924089d7981 */ /* 0x004e64000c1e1100 */
[----:B-1----:R-:W-:-:S05]  /*3990*/  PRMT R3, R157, 0x8880, RZ ;  /* 0x000088809d037816 */ /* 0x002fca00000000ff */
[----:B------:R-:W-:-:S07]  /*39a0*/  IMAD R12, R3, R156, RZ ;  /* 0x0000009c030c7224 */ /* 0x000fce00078e02ff */
.L_x_127:
[----:B------:R-:W-:Y:S05]  /*39b0*/  BSYNC B1 ;  /* 0x0000000000017941 */ /* 0x000fea0003800000 */
.L_x_126:
        /* <DEDUP_REMOVED lines=11> */
.L_x_129:
[----:B------:R-:W-:Y:S05]  /*3a70*/  BSYNC B1 ;  /* 0x0000000000017941 */ /* 0x000fea0003800000 */
.L_x_128:
[----:B-1----:R-:W-:Y:S01]  /*3a80*/  @!P4 IMAD R3, R70, R155, R12 ;  /* 0x0000009b4603c224 */ /* 0x002fe200078e020c */
[----:B------:R-:W-:Y:S04]  /*3a90*/  BSSY B1, `(.L_x_130) ;  /* 0x0000006000017945 */ /* 0x000fe80003800000 */
[----:B------:R1:W-:Y:S01]  /*3aa0*/  @!P4 STG.E.U8 desc[UR36][R6.64+0x58], R3 ;  /* 0x000058030600c986 */ /* 0x0003e2000c101124 */
[----:B------:R-:W-:Y:S05]  /*3ab0*/  @P3 BRA `(.L_x_131) ;  /* 0x00000000000c3947 */ /* 0x000fea0003800000 */
[----:B--2---:R-:W1:Y:S02]  /*3ac0*/  LDG.E.U8 R157, desc[UR36][R10.64+0x59] ;  /* 0x000059240a9d7981 */ /* 0x004e64000c1e1100 */
[----:B-1----:R-:W-:-:S05]  /*3ad0*/  PRMT R3, R157, 0x8880, RZ ;  /* 0x000088809d037816 */ /* 0x002fca00000000ff */
[----:B------:R-:W-:-:S07]  /*3ae0*/  IMAD R12, R3, R156, RZ ;  /* 0x0000009c030c7224 */ /* 0x000fce00078e02ff */
.L_x_131:
[----:B------:R-:W-:Y:S05]  /*3af0*/  BSYNC B1 ;  /* 0x0000000000017941 */ /* 0x000fea0003800000 */
.L_x_130:
[----:B------:R-:W-:Y:S01]  /*3b00*/  @!P3 IMAD R71, R71, R155, R12 ;  /* 0x0000009b4747b224 */ /* 0x000fe200078e020c */
[----:B------:R-:W-:Y:S04]  /*3b10*/  BSSY B1, `(.L_x_132) ;  /* 0x0000006000017945 */ /* 0x000fe80003800000 */
[----:B------:R0:W-:Y:S01]  /*3b20*/  @!P3 STG.E.U8 desc[UR36][R6.64+0x59], R71 ;  /* 0x000059470600b986 */ /* 0x0001e2000c101124 */
[----:B------:R-:W-:Y:S05]  /*3b30*/  @P5 BRA `(.L_x_133) ;  /* 0x00000000000c5947 */ /* 0x000fea0003800000 */
[----:B--2---:R-:W1:Y:S02]  /*3b40*/  LDG.E.U8 R157, desc[UR36][R8.64+0x60] ;  /* 0x00006024089d7981 */ /* 0x004e64000c1e1100 */
[----:B-1----:R-:W-:-:S05]  /*3b50*/  PRMT R3, R157, 0x8880, RZ ;  /* 0x000088809d037816 */ /* 0x002fca00000000ff */
[----:B------:R-:W-:-:S07]  /*3b60*/  IMAD R12, R3, R156, RZ ;  /* 0x0000009c030c7224 */ /* 0x000fce00078e02ff */
.L_x_133:
[----:B------:R-:W-:Y:S05]  /*3b70*/  BSYNC B1 ;  /* 0x0000000000017941 */ /* 0x000fea0003800000 */
.L_x_132:
[----:B-1----:R-:W-:Y:S01]  /*3b80*/  @!P5 IMAD R3, R72, R155, R12 ;  /* 0x0000009b4803d224 */ /* 0x002fe200078e020c */
[----:B------:R-:W-:Y:S04]  /*3b90*/  BSSY B1, `(.L_x_134) ;  /* 0x0000006000017945 */ /* 0x000fe80003800000 */
[----:B------:R1:W-:Y:S01]  /*3ba0*/  @!P5 STG.E.U8 desc[UR36][R4.64+0x60], R3 ;  /* 0x000060030400d986 */ /* 0x0003e2000c101124 */
[----:B------:R-:W-:Y:S05]  /*3bb0*/  @P2 BRA `(.L_x_135) ;  /* 0x00000000000c2947 */ /* 0x000fea0003800000 */
[----:B--2---:R-:W1:Y:S02]  /*3bc0*/  LDG.E.U8 R157, desc[UR36][R8.64+0x61] ;  /* 0x00006124089d7981 */ /* 0x004e64000c1e1100 */
[----:B-1----:R-:W-:-:S05]  /*3bd0*/  PRMT R3, R157, 0x8880, RZ ;  /* 0x000088809d037816 */ /* 0x002fca00000000ff */
[----:B------:R-:W-:-:S07]  /*3be0*/  IMAD R12, R3, R156, RZ ;  /* 0x0000009c030c7224 */ /* 0x000fce00078e02ff */
.L_x_135:
[----:B------:R-:W-:Y:S05]  /*3bf0*/  BSYNC B1 ;  /* 0x0000000000017941 */ /* 0x000fea0003800000 */
.L_x_134:
        /* <DEDUP_REMOVED lines=11> */
.L_x_137:
[----:B------:R-:W-:Y:S05]  /*3cb0*/  BSYNC B1 ;  /* 0x0000000000017941 */ /* 0x000fea0003800000 */
.L_x_136:
[----:B-1----:R-:W-:Y:S01]  /*3cc0*/  @!P4 IMAD R3, R74, R155, R12 ;  /* 0x0000009b4a03c224 */ /* 0x002fe200078e020c */
[----:B------:R-:W-:Y:S04]  /*3cd0*/  BSSY B1, `(.L_x_138) ;  /* 0x0000006000017945 */ /* 0x000fe80003800000 */
[----:B------:R1:W-:Y:S01]  /*3ce0*/  @!P4 STG.E.U8 desc[UR36][R6.64+0x60], R3 ;  /* 0x000060030600c986 */ /* 0x0003e2000c101124 */
[----:B------:R-:W-:Y:S05]  /*3cf0*/  @P3 BRA `(.L_x_139) ;  /* 0x00000000000c3947 */ /* 0x000fea0003800000 */
[----:B--2---:R-:W1:Y:S02]  /*3d00*/  LDG.E.U8 R157, desc[UR36][R10.64+0x61] ;  /* 0x000061240a9d7981 */ /* 0x004e64000c1e1100 */
[----:B-1----:R-:W-:-:S05]  /*3d10*/  PRMT R3, R157, 0x8880, RZ ;  /* 0x000088809d037816 */ /* 0x002fca00000000ff */
[----:B------:R-:W-:-:S07]  /*3d20*/  IMAD R12, R3, R156, RZ ;  /* 0x0000009c030c7224 */ /* 0x000fce00078e02ff */
.L_x_139:
[----:B------:R-:W-:Y:S05]  /*3d30*/  BSYNC B1 ;  /* 0x0000000000017941 */ /* 0x000fea0003800000 */
.L_x_138:
[----:B------:R-:W-:Y:S01]  /*3d40*/  @!P3 IMAD R75, R75, R155, R12 ;  /* 0x0000009b4b4bb224 */ /* 0x000fe200078e020c */
[----:B------:R-:W-:Y:S04]  /*3d50*/  BSSY B1, `(.L_x_140) ;  /* 0x0000006000017945 */ /* 0x000fe80003800000 */
[----:B------:R0:W-:Y:S01]  /*3d60*/  @!P3 STG.E.U8 desc[UR36][R6.64+0x61], R75 ;  /* 0x0000614b0600b986 */ /* 0x0001e2000c101124 */
[----:B------:R-:W-:Y:S05]  /*3d70*/  @P5 BRA `(.L_x_141) ;  /* 0x00000000000c5947 */ /* 0x000fea0003800000 */
[----:B--2---:R-:W1:Y:S02]  /*3d80*/  LDG.E.U8 R157, desc[UR36][R8.64+0x68] ;  /* 0x00006824089d7981 */ /* 0x004e64000c1e1100 */
[----:B-1----:R-:W-:-:S05]  /*3d90*/  PRMT R3, R157, 0x8880, RZ ;  /* 0x000088809d037816 */ /* 0x002fca00000000ff */
[----:B------:R-:W-:-:S07]  /*3da0*/  IMAD R12, R3, R156, RZ ;  /* 0x0000009c030c7224 */ /* 0x000fce00078e02ff */
.L_x_141:
[----:B------:R-:W-:Y:S05]  /*3db0*/  BSYNC B1 ;  /* 0x0000000000017941 */ /* 0x000fea0003800000 */
.L_x_140:
[----:B-1----:R-:W-:Y:S01]  /*3dc0*/  @!P5 IMAD R3, R76, R155, R12 ;  /* 0x0000009b4c03d224 */ /* 0x002fe200078e020c */
[----:B------:R-:W-:Y:S04]  /*3dd0*/  BSSY B1, `(.L_x_142) ;  /* 0x0000006000017945 */ /* 0x000fe80003800000 */
[----:B------:R1:W-:Y:S01]  /*3de0*/  @!P5 STG.E.U8 desc[UR36][R4.64+0x68], R3 ;  /* 0x000068030400d986 */ /* 0x0003e2000c101124 */
[----:B------:R-:W-:Y:S05]  /*3df0*/  @P2 BRA `(.L_x_143) ;  /* 0x00000000000c2947 */ /* 0x000fea0003800000 */
[----:B--2---:R-:W1:Y:S02]  /*3e00*/  LDG.E.U8 R157, desc[UR36][R8.64+0x69] ;  /* 0x00006924089d7981 */ /* 0x004e64000c1e1100 */
[----:B-1----:R-:W-:-:S05]  /*3e10*/  PRMT R3, R157, 0x8880, RZ ;  /* 0x000088809d037816 */ /* 0x002fca00000000ff */
[----:B------:R-:W-:-:S07]  /*3e20*/  IMAD R12, R3, R156, RZ ;  /* 0x0000009c030c7224 */ /* 0x000fce00078e02ff */
.L_x_143:
[----:B------:R-:W-:Y:S05]  /*3e30*/  BSYNC B1 ;  /* 0x0000000000017941 */ /* 0x000fea0003800000 */
.L_x_142:
        /* <DEDUP_REMOVED lines=11> */
.L_x_145:
[----:B------:R-:W-:Y:S05]  /*3ef0*/  BSYNC B1 ;  /* 0x0000000000017941 */ /* 0x000fea0003800000 */
.L_x_144:
[----:B-1----:R-:W-:Y:S01]  /*3f00*/  @!P4 IMAD R3, R78, R155, R12 ;  /* 0x0000009b4e03c224 */ /* 0x002fe200078e020c */
[----:B------:R-:W-:Y:S04]  /*3f10*/  BSSY B1, `(.L_x_146) ;  /* 0x0000006000017945 */ /* 0x000fe80003800000 */
[----:B------:R1:W-:Y:S01]  /*3f20*/  @!P4 STG.E.U8 desc[UR36][R6.64+0x68], R3 ;  /* 0x000068030600c986 */ /* 0x0003e2000c101124 */
[----:B------:R-:W-:Y:S05]  /*3f30*/  @P3 BRA `(.L_x_147) ;  /* 0x00000000000c3947 */ /* 0x000fea0003800000 */
[----:B--2---:R-:W1:Y:S02]  /*3f40*/  LDG.E.U8 R157, desc[UR36][R10.64+0x69] ;  /* 0x000069240a9d7981 */ /* 0x004e64000c1e1100 */
[----:B-1----:R-:W-:-:S05]  /*3f50*/  PRMT R3, R157, 0x8880, RZ ;  /* 0x000088809d037816 */ /* 0x002fca00000000ff */
[----:B------:R-:W-:-:S07]  /*3f60*/  IMAD R12, R3, R156, RZ ;  /* 0x0000009c030c7224 */ /* 0x000fce00078e02ff */
.L_x_147:
[----:B------:R-:W-:Y:S05]  /*3f70*/  BSYNC B1 ;  /* 0x0000000000017941 */ /* 0x000fea0003800000 */
.L_x_146:
[----:B------:R-:W-:Y:S01]  /*3f80*/  @!P3 IMAD R79, R79, R155, R12 ;  /* 0x0000009b4f4fb224 */ /* 0x000fe200078e020c */
[----:B------:R-:W-:Y:S04]  /*3f90*/  BSSY B1, `(.L_x_148) ;  /* 0x0000006000017945 */ /* 0x000fe80003800000 */
[----:B------:R0:W-:Y:S01]  /*3fa0*/  @!P3 STG.E.U8 desc[UR36][R6.64+0x69], R79 ;  /* 0x0000694f0600b986 */ /* 0x0001e2000c101124 */
[----:B------:R-:W-:Y:S05]  /*3fb0*/  @P5 BRA `(.L_x_149) ;  /* 0x00000000000c5947 */ /* 0x000fea0003800000 */
[----:B--2---:R-:W1:Y:S02]  /*3fc0*/  LDG.E.U8 R157, desc[UR36][R8.64+0x70] ;  /* 0x00007024089d7981 */ /* 0x004e64000c1e1100 */
[----:B-1----:R-:W-:-:S05]  /*3fd0*/  PRMT R3, R157, 0x8880, RZ ;  /* 0x000088809d037816 */ /* 0x002fca00000000ff */
[----:B------:R-:W-:-:S07]  /*3fe0*/  IMAD R12, R3, R156, RZ ;  /* 0x0000009c030c7224 */ /* 0x000fce00078e02ff */
.L_x_149:
[----:B------:R-:W-:Y:S05]  /*3ff0*/  BSYNC B1 ;  /* 0x0000000000017941 */ /* 0x000fea0003800000 */
.L_x_148:
[----:B-1----:R-:W-:Y:S01]  /*4000*/  @!P5 IMAD R3, R80, R155, R12 ;  /* 0x0000009b5003d224 */ /* 0x002fe200078e020c */
[----:B------:R-:W-:Y:S04]  /*4010*/  BSSY B1, `(.L_x_150) ;  /* 0x0000006000017945 */ /* 0x000fe80003800000 */
[----:B------:R1:W-:Y:S01]  /*4020*/  @!P5 STG.E.U8 desc[UR36][R4.64+0x70], R3 ;  /* 0x000070030400d986 */ /* 0x0003e2000c101124 */
[----:B------:R-:W-:Y:S05]  /*4030*/  @P2 BRA `(.L_x_151) ;  /* 0x00000000000c2947 */ /* 0x000fea0003800000 */
[----:B--2---:R-:W1:Y:S02]  /*4040*/  LDG.E.U8 R157, desc[UR36][R8.64+0x71] ;  /* 0x00007124089d7981 */ /* 0x004e64000c1e1100 */
[----:B-1----:R-:W-:-:S05]  /*4050*/  PRMT R3, R157, 0x8880, RZ ;  /* 0x000088809d037816 */ /* 0x002fca00000000ff */
[----:B------:R-:W-:-:S07]  /*4060*/  IMAD R12, R3, R156, RZ ;  /* 0x0000009c030c7224 */ /* 0x000fce00078e02ff */
.L_x_151:
[----:B------:R-:W-:Y:S05]  /*4070*/  BSYNC B1 ;  /* 0x0000000000017941 */ /* 0x000fea0003800000 */
.L_x_150:
        /* <DEDUP_REMOVED lines=11> */
.L_x_153:
[----:B------:R-:W-:Y:S05]  /*4130*/  BSYNC B1 ;  /* 0x0000000000017941 */ /* 0x000fea0003800000 */
.L_x_152:
[----:B-1----:R-:W-:Y:S01]  /*4140*/  @!P4 IMAD R3, R82, R155, R12 ;  /* 0x0000009b5203c224 */ /* 0x002fe200078e020c */
[----:B------:R-:W-:Y:S04]  /*4150*/  BSSY B1, `(.L_x_154) ;  /* 0x0000006000017945 */ /* 0x000fe80003800000 */
[----:B------:R1:W-:Y:S01]  /*4160*/  @!P4 STG.E.U8 desc[UR36][R6.64+0x70], R3 ;  /* 0x000070030600c986 */ /* 0x0003e2000c101124 */
[----:B------:R-:W-:Y:S05]  /*4170*/  @P3 BRA `(.L_x_155) ;  /* 0x00000000000c3947 */ /* 0x000fea0003800000 */
[----:B--2---:R-:W1:Y:S02]  /*4180*/  LDG.E.U8 R157, desc[UR36][R10.64+0x71] ;  /* 0x000071240a9d7981 */ /* 0x004e64000c1e1100 */
[----:B-1----:R-:W-:-:S05]  /*4190*/  PRMT R3, R157, 0x8880, RZ ;  /* 0x000088809d037816 */ /* 0x002fca00000000ff */
[----:B------:R-:W-:-:S07]  /*41a0*/  IMAD R12, R3, R156, RZ ;  /* 0x0000009c030c7224 */ /* 0x000fce00078e02ff */
.L_x_155:
[----:B------:R-:W-:Y:S05]  /*41b0*/  BSYNC B1 ;  /* 0x0000000000017941 */ /* 0x000fea0003800000 */
.L_x_154:
[----:B------:R-:W-:Y:S01]  /*41c0*/  @!P3 IMAD R83, R83, R155, R12 ;  /* 0x0000009b5353b224 */ /* 0x000fe200078e020c */
[----:B------:R-:W-:Y:S04]  /*41d0*/  BSSY B1, `(.L_x_156) ;  /* 0x0000006000017945 */ /* 0x000fe80003800000 */
[----:B------:R0:W-:Y:S01]  /*41e0*/  @!P3 STG.E.U8 desc[UR36][R6.64+0x71], R83 ;  /* 0x000071530600b986 */ /* 0x0001e2000c101124 */
[----:B------:R-:W-:Y:S05]  /*41f0*/  @P5 BRA `(.L_x_157) ;  /* 0x00000000000c5947 */ /* 0x000fea0003800000 */
[----:B--2---:R-:W1:Y:S02]  /*4200*/  LDG.E.U8 R157, desc[UR36][R8.64+0x78] ;  /* 0x00007824089d7981 */ /* 0x004e64000c1e1100 */
[----:B-1----:R-:W-:-:S05]  /*4210*/  PRMT R3, R157, 0x8880, RZ ;  /* 0x000088809d037816 */ /* 0x002fca00000000ff */
[----:B------:R-:W-:-:S07]  /*4220*/  IMAD R12, R3, R156, RZ ;  /* 0x0000009c030c7224 */ /* 0x000fce00078e02ff */
.L_x_157:
[----:B------:R-:W-:Y:S05]  /*4230*/  BSYNC B1 ;  /* 0x0000000000017941 */ /* 0x000fea0003800000 */
.L_x_156:
[----:B-1----:R-:W-:Y:S01]  /*4240*/  @!P5 IMAD R3, R84, R155, R12 ;  /* 0x0000009b5403d224 */ /* 0x002fe200078e020c */
[----:B------:R-:W-:Y:S04]  /*4250*/  BSSY B1, `(.L_x_158) ;  /* 0x0000006000017945 */ /* 0x000fe80003800000 */
[----:B------:R1:W-:Y:S01]  /*4260*/  @!P5 STG.E.U8 desc[UR36][R4.64+0x78], R3 ;  /* 0x000078030400d986 */ /* 0x0003e2000c101124 */
[----:B------:R-:W-:Y:S05]  /*4270*/  @P2 BRA `(.L_x_159) ;  /* 0x00000000000c2947 */ /* 0x000fea0003800000 */
[----:B--2---:R-:W1:Y:S02]  /*4280*/  LDG.E.U8 R157, desc[UR36][R8.64+0x79] ;  /* 0x00007924089d7981 */ /* 0x004e64000c1e1100 */
[----:B-1----:R-:W-:-:S05]  /*4290*/  PRMT R3, R157, 0x8880, RZ ;  /* 0x000088809d037816 */ /* 0x002fca00000000ff */
[----:B------:R-:W-:-:S07]  /*42a0*/  IMAD R12, R3, R156, RZ ;  /* 0x0000009c030c7224 */ /* 0x000fce00078e02ff */
.L_x_159:
[----:B------:R-:W-:Y:S05]  /*42b0*/  BSYNC B1 ;  /* 0x0000000000017941 */ /* 0x000fea0003800000 */
.L_x_158:
        /* <DEDUP_REMOVED lines=11> */
.L_x_161:
[----:B------:R-:W-:Y:S05]  /*4370*/  BSYNC B1 ;  /* 0x0000000000017941 */ /* 0x000fea0003800000 */
.L_x_160:
[----:B-1----:R-:W-:Y:S01]  /*4380*/  @!P4 IMAD R3, R86, R155, R12 ;  /* 0x0000009b5603c224 */ /* 0x002fe200078e020c */
[----:B------:R-:W-:Y:S04]  /*4390*/  BSSY B1, `(.L_x_162) ;  /* 0x0000006000017945 */ /* 0x000fe80003800000 */
[----:B------:R1:W-:Y:S01]  /*43a0*/  @!P4 STG.E.U8 desc[UR36][R6.64+0x78], R3 ;  /* 0x000078030600c986 */ /* 0x0003e2000c101124 */
[----:B------:R-:W-:Y:S05]  /*43b0*/  @P3 BRA `(.L_x_163) ;  /* 0x00000000000c3947 */ /* 0x000fea0003800000 */
[----:B--2---:R-:W1:Y:S02]  /*43c0*/  LDG.E.U8 R157, desc[UR36][R10.64+0x79] ;  /* 0x000079240a9d7981 */ /* 0x004e64000c1e1100 */
[----:B-1----:R-:W-:-:S05]  /*43d0*/  PRMT R3, R157, 0x8880, RZ ;  /* 0x000088809d037816 */ /* 0x002fca00000000ff */
[----:B------:R-:W-:-:S07]  /*43e0*/  IMAD R12, R3, R156, RZ ;  /* 0x0000009c030c7224 */ /* 0x000fce00078e02ff */
.L_x_163:
[----:B------:R-:W-:Y:S05]  /*43f0*/  BSYNC B1 ;  /* 0x0000000000017941 */ /* 0x000fea0003800000 */
.L_x_162:
[----:B------:R-:W-:Y:S01]  /*4400*/  @!P3 IMAD R87, R87, R155, R12 ;  /* 0x0000009b5757b224 */ /* 0x000fe200078e020c */
[----:B------:R-:W-:Y:S04]  /*4410*/  BSSY B1, `(.L_x_164) ;  /* 0x0000006000017945 */ /* 0x000fe80003800000 */
[----:B------:R0:W-:Y:S01]  /*4420*/  @!P3 STG.E.U8 desc[UR36][R6.64+0x79], R87 ;  /* 0x000079570600b986 */ /* 0x0001e2000c101124 */
[----:B------:R-:W-:Y:S05]  /*4430*/  @P5 BRA `(.L_x_165) ;  /* 0x00000000000c5947 */ /* 0x000fea0003800000 */
[----:B--2---:R-:W1:Y:S02]  /*4440*/  LDG.E.U8 R157, desc[UR36][R8.64+0x80] ;  /* 0x00008024089d7981 */ /* 0x004e64000c1e1100 */
[----:B-1----:R-:W-:-:S05]  /*4450*/  PRMT R3, R157, 0x8880, RZ ;  /* 0x000088809d037816 */ /* 0x002fca00000000ff */
[----:B------:R-:W-:-:S07]  /*4460*/  IMAD R12, R3, R156, RZ ;  /* 0x0000009c030c7224 */ /* 0x000fce00078e02ff */
.L_x_165:
[----:B------:R-:W-:Y:S05]  /*4470*/  BSYNC B1 ;  /* 0x0000000000017941 */ /* 0x000fea0003800000 */
.L_x_164:
[----:B-1----:R-:W-:Y:S01]  /*4480*/  @!P5 IMAD R3, R88, R155, R12 ;  /* 0x0000009b5803d224 */ /* 0x002fe200078e020c */
[----:B------:R-:W-:Y:S04]  /*4490*/  BSSY B1, `(.L_x_166) ;  /* 0x0000006000017945 */ /* 0x000fe80003800000 */
[----:B------:R1:W-:Y:S01]  /*44a0*/  @!P5 STG.E.U8 desc[UR36][R4.64+0x80], R3 ;  /* 0x000080030400d986 */ /* 0x0003e2000c101124 */
[----:B------:R-:W-:Y:S05]  /*44b0*/  @P2 BRA `(.L_x_167) ;  /* 0x00000000000c2947 */ /* 0x000fea0003800000 */
[----:B--2---:R-:W1:Y:S02]  /*44c0*/  LDG.E.U8 R157, desc[UR36][R8.64+0x81] ;  /* 0x00008124089d7981 */ /* 0x004e64000c1e1100 */
[----:B-1----:R-:W-:-:S05]  /*44d0*/  PRMT R3, R157, 0x8880, RZ ;  /* 0x000088809d037816 */ /* 0x002fca00000000ff */
[----:B------:R-:W-:-:S07]  /*44e0*/  IMAD R12, R3, R156, RZ ;  /* 0x0000009c030c7224 */ /* 0x000fce00078e02ff */
.L_x_167:
[----:B------:R-:W-:Y:S05]  /*44f0*/  BSYNC B1 ;  /* 0x0000000000017941 */ /* 0x000fea0003800000 */
.L_x_166:
        /* <DEDUP_REMOVED lines=11> */
.L_x_169:
[----:B------:R-:W-:Y:S05]  /*45b0*/  BSYNC B1 ;  /* 0x0000000000017941 */ /* 0x000fea0003800000 */
.L_x_168:
[----:B-1----:R-:W-:Y:S01]  /*45c0*/  @!P4 IMAD R3, R90, R155, R12 ;  /* 0x0000009b5a03c224 */ /* 0x002fe200078e020c */
[----:B------:R-:W-:Y:S04]  /*45d0*/  BSSY B1, `(.L_x_170) ;  /* 0x0000006000017945 */ /* 0x000fe80003800000 */
[----:B------:R1:W-:Y:S01]  /*45e0*/  @!P4 STG.E.U8 desc[UR36][R6.64+0x80], R3 ;  /* 0x000080030600c986 */ /* 0x0003e2000c101124 */
[----:B------:R-:W-:Y:S05]  /*45f0*/  @P3 BRA `(.L_x_171) ;  /* 0x00000000000c3947 */ /* 0x000fea0003800000 */
[----:B--2---:R-:W1:Y:S02]  /*4600*/  LDG.E.U8 R157, desc[UR36][R10.64+0x81] ;  /* 0x000081240a9d7981 */ /* 0x004e64000c1e1100 */
[----:B-1----:R-:W-:-:S05]  /*4610*/  PRMT R3, R157, 0x8880, RZ ;  /* 0x000088809d037816 */ /* 0x002fca00000000ff */
[----:B------:R-:W-:-:S07]  /*4620*/  IMAD R12, R3, R156, RZ ;  /* 0x0000009c030c7224 */ /* 0x000fce00078e02ff */
.L_x_171:
[----:B------:R-:W-:Y:S05]  /*4630*/  BSYNC B1 ;  /* 0x0000000000017941 */ /* 0x000fea0003800000 */
.L_x_170:
[----:B------:R-:W-:Y:S01]  /*4640*/  @!P3 IMAD R91, R91, R155, R12 ;  /* 0x0000009b5b5bb224 */ /* 0x000fe200078e020c */
[----:B------:R-:W-:Y:S04]  /*4650*/  BSSY B1, `(.L_x_172) ;  /* 0x0000006000017945 */ /* 0x000fe80003800000 */
[----:B------:R0:W-:Y:S01]  /*4660*/  @!P3 STG.E.U8 desc[UR36][R6.64+0x81], R91 ;  /* 0x0000815b0600b986 */ /* 0x0001e2000c101124 */
[----:B------:R-:W-:Y:S05]  /*4670*/  @P5 BRA `(.L_x_173) ;  /* 0x00000000000c5947 */ /* 0x000fea0003800000 */
[----:B--2---:R-:W1:Y:S02]  /*4680*/  LDG.E.U8 R157, desc[UR36][R8.64+0x88] ;  /* 0x00008824089d7981 */ /* 0x004e64000c1e1100 */
[----:B-1----:R-:W-:-:S05]  /*4690*/  PRMT R3, R157, 0x8880, RZ ;  /* 0x000088809d037816 */ /* 0x002fca00000000ff */
[----:B------:R-:W-:-:S07]  /*46a0*/  IMAD R12, R3, R156, RZ ;  /* 0x0000009c030c7224 */ /* 0x000fce00078e02ff */
.L_x_173:
[----:B------:R-:W-:Y:S05]  /*46b0*/  BSYNC B1 ;  /* 0x0000000000017941 */ /* 0x000fea0003800000 */
.L_x_172:
[----:B-1----:R-:W-:Y:S01]  /*46c0*/  @!P5 IMAD R3, R92, R155, R12 ;  /* 0x0000009b5c03d224 */ /* 0x002fe200078e020c */
[----:B------:R-:W-:Y:S04]  /*46d0*/  BSSY B1, `(.L_x_174) ;  /* 0x0000006000017945 */ /* 0x000fe80003800000 */
[----:B------:R1:W-:Y:S01]  /*46e0*/  @!P5 STG.E.U8 desc[UR36][R4.64+0x88], R3 ;  /* 0x000088030400d986 */ /* 0x0003e2000c101124 */
[----:B------:R-:W-:Y:S05]  /*46f0*/  @P2 BRA `(.L_x_175) ;  /* 0x00000000000c2947 */ /* 0x000fea0003800000 */
[----:B--2---:R-:W1:Y:S02]  /*4700*/  LDG.E.U8 R157, desc[UR36][R8.64+0x89] ;  /* 0x00008924089d7981 */ /* 0x004e64000c1e1100 */
[----:B-1----:R-:W-:-:S05]  /*4710*/  PRMT R3, R157, 0x8880, RZ ;  /* 0x000088809d037816 */ /* 0x002fca00000000ff */
[----:B------:R-:W-:-:S07]  /*4720*/  IMAD R12, R3, R156, RZ ;  /* 0x0000009c030c7224 */ /* 0x000fce00078e02ff */
.L_x_175:
[----:B------:R-:W-:Y:S05]  /*4730*/  BSYNC B1 ;  /* 0x0000000000017941 */ /* 0x000fea0003800000 */
.L_x_174:
        /* <DEDUP_REMOVED lines=11> */
.L_x_177:
[----:B------:R-:W-:Y:S05]  /*47f0*/  BSYNC B1 ;  /* 0x0000000000017941 */ /* 0x000fea0003800000 */
.L_x_176:
[----:B-1----:R-:W-:Y:S01]  /*4800*/  @!P4 IMAD R3, R94, R155, R12 ;  /* 0x0000009b5e03c224 */ /* 0x002fe200078e020c */
[----:B------:R-:W-:Y:S04]  /*4810*/  BSSY B1, `(.L_x_178) ;  /* 0x0000006000017945 */ /* 0x000fe80003800000 */
[----:B------:R1:W-:Y:S01]  /*4820*/  @!P4 STG.E.U8 desc[UR36][R6.64+0x88], R3 ;  /* 0x000088030600c986 */ /* 0x0003e2000c101124 */
[----:B------:R-:W-:Y:S05]  /*4830*/  @P3 BRA `(.L_x_179) ;  /* 0x00000000000c3947 */ /* 0x000fea0003800000 */
[----:B--2---:R-:W1:Y:S02]  /*4840*/  LDG.E.U8 R157, desc[UR36][R10.64+0x89] ;  /* 0x000089240a9d7981 */ /* 0x004e64000c1e1100 */
[----:B-1----:R-:W-:-:S05]  /*4850*/  PRMT R3, R157, 0x8880, RZ ;  /* 0x000088809d037816 */ /* 0x002fca00000000ff */
[----:B------:R-:W-:-:S07]  /*4860*/  IMAD R12, R3, R156, RZ ;  /* 0x0000009c030c7224 */ /* 0x000fce00078e02ff */
.L_x_179:
[----:B------:R-:W-:Y:S05]  /*4870*/  BSYNC B1 ;  /* 0x0000000000017941 */ /* 0x000fea0003800000 */
.L_x_178:
[----:B------:R-:W-:Y:S01]  /*4880*/  @!P3 IMAD R95, R95, R155, R12 ;  /* 0x0000009b5f5fb224 */ /* 0x000fe200078e020c */
[----:B------:R-:W-:Y:S04]  /*4890*/  BSSY B1, `(.L_x_180) ;  /* 0x0000006000017945 */ /* 0x000fe80003800000 */
[----:B------:R0:W-:Y:S01]  /*48a0*/  @!P3 STG.E.U8 desc[UR36][R6.64+0x89], R95 ;  /* 0x0000895f0600b986 */ /* 0x0001e2000c101124 */
[----:B------:R-:W-:Y:S05]  /*48b0*/  @P5 BRA `(.L_x_181) ;  /* 0x00000000000c5947 */ /* 0x000fea0003800000 */
[----:B--2---:R-:W1:Y:S02]  /*48c0*/  LDG.E.U8 R157, desc[UR36][R8.64+0x90] ;  /* 0x00009024089d7981 */ /* 0x004e64000c1e1100 */
[----:B-1----:R-:W-:-:S05]  /*48d0*/  PRMT R3, R157, 0x8880, RZ ;  /* 0x000088809d037816 */ /* 0x002fca00000000ff */
[----:B------:R-:W-:-:S07]  /*48e0*/  IMAD R12, R3, R156, RZ ;  /* 0x0000009c030c7224 */ /* 0x000fce00078e02ff */
.L_x_181:
[----:B------:R-:W-:Y:S05]  /*48f0*/  BSYNC B1 ;  /* 0x0000000000017941 */ /* 0x000fea0003800000 */
.L_x_180:
[----:B-1----:R-:W-:Y:S01]  /*4900*/  @!P5 IMAD R3, R96, R155, R12 ;  /* 0x0000009b6003d224 */ /* 0x002fe200078e020c */
[----:B------:R-:W-:Y:S04]  /*4910*/  BSSY B1, `(.L_x_182) ;  /* 0x0000006000017945 */ /* 0x000fe80003800000 */
[----:B------:R1:W-:Y:S01]  /*4920*/  @!P5 STG.E.U8 desc[UR36][R4.64+0x90], R3 ;  /* 0x000090030400d986 */ /* 0x0003e2000c101124 */
[----:B------:R-:W-:Y:S05]  /*4930*/  @P2 BRA `(.L_x_183) ;  /* 0x00000000000c2947 */ /* 0x000fea0003800000 */
[----:B--2---:R-:W1:Y:S02]  /*4940*/  LDG.E.U8 R157, desc[UR36][R8.64+0x91] ;  /* 0x00009124089d7981 */ /* 0x004e64000c1e1100 */
[----:B-1----:R-:W-:-:S05]  /*4950*/  PRMT R3, R157, 0x8880, RZ ;  /* 0x000088809d037816 */ /* 0x002fca00000000ff */
[----:B------:R-:W-:-:S07]  /*4960*/  IMAD R12, R3, R156, RZ ;  /* 0x0000009c030c7224 */ /* 0x000fce00078e02ff */
.L_x_183:
[----:B------:R-:W-:Y:S05]  /*4970*/  BSYNC B1 ;  /* 0x0000000000017941 */ /* 0x000fea0003800000 */
.L_x_182:
        /* <DEDUP_REMOVED lines=11> */
.L_x_185:
[----:B------:R-:W-:Y:S05]  /*4a30*/  BSYNC B1 ;  /* 0x0000000000017941 */ /* 0x000fea0003800000 */
.L_x_184:
[----:B-1----:R-:W-:Y:S01]  /*4a40*/  @!P4 IMAD R3, R98, R155, R12 ;  /* 0x0000009b6203c224 */ /* 0x002fe200078e020c */
[----:B------:R-:W-:Y:S04]  /*4a50*/  BSSY B1, `(.L_x_186) ;  /* 0x0000006000017945 */ /* 0x000fe80003800000 */
[----:B------:R1:W-:Y:S01]  /*4a60*/  @!P4 STG.E.U8 desc[UR36][R6.64+0x90], R3 ;  /* 0x000090030600c986 */ /* 0x0003e2000c101124 */
[----:B------:R-:W-:Y:S05]  /*4a70*/  @P3 BRA `(.L_x_187) ;  /* 0x00000000000c3947 */ /* 0x000fea0003800000 */
[----:B--2---:R-:W1:Y:S02]  /*4a80*/  LDG.E.U8 R157, desc[UR36][R10.64+0x91] ;  /* 0x000091240a9d7981 */ /* 0x004e64000c1e1100 */
[----:B-1----:R-:W-:-:S05]  /*4a90*/  PRMT R3, R157, 0x8880, RZ ;  /* 0x000088809d037816 */ /* 0x002fca00000000ff */
[----:B------:R-:W-:-:S07]  /*4aa0*/  IMAD R12, R3, R156, RZ ;  /* 0x0000009c030c7224 */ /* 0x000fce00078e02ff */
.L_x_187:
[----:B------:R-:W-:Y:S05]  /*4ab0*/  BSYNC B1 ;  /* 0x0000000000017941 */ /* 0x000fea0003800000 */
.L_x_186:
[----:B------:R-:W-:Y:S01]  /*4ac0*/  @!P3 IMAD R99, R99, R155, R12 ;  /* 0x0000009b6363b224 */ /* 0x000fe200078e020c */
[----:B------:R-:W-:Y:S04]  /*4ad0*/  BSSY B1, `(.L_x_188) ;  /* 0x0000006000017945 */ /* 0x000fe80003800000 */
[----:B------:R0:W-:Y:S01]  /*4ae0*/  @!P3 STG.E.U8 desc[UR36][R6.64+0x91], R99 ;  /* 0x000091630600b986 */ /* 0x0001e2000c101124 */
[----:B------:R-:W-:Y:S05]  /*4af0*/  @P5 BRA `(.L_x_189) ;  /* 0x00000000000c5947 */ /* 0x000fea0003800000 */
[----:B--2---:R-:W1:Y:S02]  /*4b00*/  LDG.E.U8 R157, desc[UR36][R8.64+0x98] ;  /* 0x00009824089d7981 */ /* 0x004e64000c1e1100 */
[----:B-1----:R-:W-:-:S05]  /*4b10*/  PRMT R3, R157, 0x8880, RZ ;  /* 0x000088809d037816 */ /* 0x002fca00000000ff */
[----:B------:R-:W-:-:S07]  /*4b20*/  IMAD R12, R3, R156, RZ ;  /* 0x0000009c030c7224 */ /* 0x000fce00078e02ff */
.L_x_189:
[----:B------:R-:W-:Y:S05]  /*4b30*/  BSYNC B1 ;  /* 0x0000000000017941 */ /* 0x000fea0003800000 */
.L_x_188:
[----:B-1----:R-:W-:Y:S01]  /*4b40*/  @!P5 IMAD R3, R100, R155, R12 ;  /* 0x0000009b6403d224 */ /* 0x002fe200078e020c */
[----:B------:R-:W-:Y:S04]  /*4b50*/  BSSY B1, `(.L_x_190) ;  /* 0x0000006000017945 */ /* 0x000fe80003800000 */
[----:B------:R1:W-:Y:S01]  /*4b60*/  @!P5 STG.E.U8 desc[UR36][R4.64+0x98], R3 ;  /* 0x000098030400d986 */ /* 0x0003e2000c101124 */
[----:B------:R-:W-:Y:S05]  /*4b70*/  @P2 BRA `(.L_x_191) ;  /* 0x00000000000c2947 */ /* 0x000fea0003800000 */
[----:B--2---:R-:W1:Y:S02]  /*4b80*/  LDG.E.U8 R157, desc[UR36][R8.64+0x99] ;  /* 0x00009924089d7981 */ /* 0x004e64000c1e1100 */
[----:B-1----:R-:W-:-:S05]  /*4b90*/  PRMT R3, R157, 0x8880, RZ ;  /* 0x000088809d037816 */ /* 0x002fca00000000ff */
[----:B------:R-:W-:-:S07]  /*4ba0*/  IMAD R12, R3, R156, RZ ;  /* 0x0000009c030c7224 */ /* 0x000fce00078e02ff */
.L_x_191:
[----:B------:R-:W-:Y:S05]  /*4bb0*/  BSYNC B1 ;  /* 0x0000000000017941 */ /* 0x000fea0003800000 */
.L_x_190:
        /* <DEDUP_REMOVED lines=11> */
.L_x_193:
[----:B------:R-:W-:Y:S05]  /*4c70*/  BSYNC B1 ;  /* 0x0000000000017941 */ /* 0x000fea0003800000 */
.L_x_192:
[----:B-1----:R-:W-:Y:S01]  /*4c80*/  @!P4 IMAD R3, R102, R155, R12 ;  /* 0x0000009b6603c224 */ /* 0x002fe200078e020c */
[----:B------:R-:W-:Y:S04]  /*4c90*/  BSSY B1, `(.L_x_194) ;  /* 0x0000006000017945 */ /* 0x000fe80003800000 */
[----:B------:R1:W-:Y:S01]  /*4ca0*/  @!P4 STG.E.U8 desc[UR36][R6.64+0x98], R3 ;  /* 0x000098030600c986 */ /* 0x0003e2000c101124 */
[----:B------:R-:W-:Y:S05]  /*4cb0*/  @P3 BRA `(.L_x_195) ;  /* 0x00000000000c3947 */ /* 0x000fea0003800000 */
[----:B--2---:R-:W1:Y:S02]  /*4cc0*/  LDG.E.U8 R157, desc[UR36][R10.64+0x99] ;  /* 0x000099240a9d7981 */ /* 0x004e64000c1e1100 */
[----:B-1----:R-:W-:-:S05]  /*4cd0*/  PRMT R3, R157, 0x8880, RZ ;  /* 0x000088809d037816 */ /* 0x002fca00000000ff */
[----:B------:R-:W-:-:S07]  /*4ce0*/  IMAD R12, R3, R156, RZ ;  /* 0x0000009c030c7224 */ /* 0x000fce00078e02ff */
.L_x_195:
[----:B------:R-:W-:Y:S05]  /*4cf0*/  BSYNC B1 ;  /* 0x0000000000017941 */ /* 0x000fea0003800000 */
.L_x_194:
[----:B------:R-:W-:Y:S01]  /*4d00*/  @!P3 IMAD R103, R103, R155, R12 ;  /* 0x0000009b6767b224 */ /* 0x000fe200078e020c */
[----:B------:R-:W-:Y:S04]  /*4d10*/  BSSY B1, `(.L_x_196) ;  /* 0x0000006000017945 */ /* 0x000fe80003800000 */
[----:B------:R0:W-:Y:S01]  /*4d20*/  @!P3 STG.E.U8 desc[UR36][R6.64+0x99], R103 ;  /* 0x000099670600b986 */ /* 0x0001e2000c101124 */
[----:B------:R-:W-:Y:S05]  /*4d30*/  @P5 BRA `(.L_x_197) ;  /* 0x00000000000c5947 */ /* 0x000fea0003800000 */
[----:B--2---:R-:W1:Y:S02]  /*4d40*/  LDG.E.U8 R157, desc[UR36][R8.64+0xa0] ;  /* 0x0000a024089d7981 */ /* 0x004e64000c1e1100 */
[----:B-1----:R-:W-:-:S05]  /*4d50*/  PRMT R3, R157, 0x8880, RZ ;  /* 0x000088809d037816 */ /* 0x002fca00000000ff */
[----:B------:R-:W-:-:S07]  /*4d60*/  IMAD R12, R3, R156, RZ ;  /* 0x0000009c030c7224 */ /* 0x000fce00078e02ff */
.L_x_197:
[----:B------:R-:W-:Y:S05]  /*4d70*/  BSYNC B1 ;  /* 0x0000000000017941 */ /* 0x000fea0003800000 */
.L_x_196:
[----:B-1----:R-:W-:Y:S01]  /*4d80*/  @!P5 IMAD R3, R104, R155, R12 ;  /* 0x0000009b6803d224 */ /* 0x002fe200078e020c */
[----:B------:R-:W-:Y:S04]  /*4d90*/  BSSY B1, `(.L_x_198) ;  /* 0x0000006000017945 */ /* 0x000fe80003800000 */
[----:B------:R1:W-:Y:S01]  /*4da0*/  @!P5 STG.E.U8 desc[UR36][R4.64+0xa0], R3 ;  /* 0x0000a0030400d986 */ /* 0x0003e2000c101124 */
[----:B------:R-:W-:Y:S05]  /*4db0*/  @P2 BRA `(.L_x_199) ;  /* 0x00000000000c2947 */ /* 0x000fea0003800000 */
[----:B--2---:R-:W1:Y:S02]  /*4dc0*/  LDG.E.U8 R157, desc[UR36][R8.64+0xa1] ;  /* 0x0000a124089d7981 */ /* 0x004e64000c1e1100 */
[----:B-1----:R-:W-:-:S05]  /*4dd0*/  PRMT R3, R157, 0x8880, RZ ;  /* 0x000088809d037816 */ /* 0x002fca00000000ff */
[----:B------:R-:W-:-:S07]  /*4de0*/  IMAD R12, R3, R156, RZ ;  /* 0x0000009c030c7224 */ /* 0x000fce00078e02ff */
.L_x_199:
[----:B------:R-:W-:Y:S05]  /*4df0*/  BSYNC B1 ;  /* 0x0000000000017941 */ /* 0x000fea0003800000 */
.L_x_198:
        /* <DEDUP_REMOVED lines=11> */
.L_x_201:
[----:B------:R-:W-:Y:S05]  /*4eb0*/  BSYNC B1 ;  /* 0x0000000000017941 */ /* 0x000fea0003800000 */
.L_x_200:
[----:B-1----:R-:W-:Y:S01]  /*4ec0*/  @!P4 IMAD R3, R106, R155, R12 ;  /* 0x0000009b6a03c224 */ /* 0x002fe200078e020c */
[----:B------:R-:W-:Y:S04]  /*4ed0*/  BSSY B1, `(.L_x_202) ;  /* 0x0000006000017945 */ /* 0x000fe80003800000 */
[----:B------:R1:W-:Y:S01]  /*4ee0*/  @!P4 STG.E.U8 desc[UR36][R6.64+0xa0], R3 ;  /* 0x0000a0030600c986 */ /* 0x0003e2000c101124 */
[----:B------:R-:W-:Y:S05]  /*4ef0*/  @P3 BRA `(.L_x_203) ;  /* 0x00000000000c3947 */ /* 0x000fea0003800000 */
[----:B--2---:R-:W1:Y:S02]  /*4f00*/  LDG.E.U8 R157, desc[UR36][R10.64+0xa1] ;  /* 0x0000a1240a9d7981 */ /* 0x004e64000c1e1100 */
[----:B-1----:R-:W-:-:S05]  /*4f10*/  PRMT R3, R157, 0x8880, RZ ;  /* 0x000088809d037816 */ /* 0x002fca00000000ff */
[----:B------:R-:W-:-:S07]  /*4f20*/  IMAD R12, R3, R156, RZ ;  /* 0x0000009c030c7224 */ /* 0x000fce00078e02ff */
.L_x_203:
[----:B------:R-:W-:Y:S05]  /*4f30*/  BSYNC B1 ;  /* 0x0000000000017941 */ /* 0x000fea0003800000 */
.L_x_202:
[----:B------:R-:W-:Y:S01]  /*4f40*/  @!P3 IMAD R107, R107, R155, R12 ;  /* 0x0000009b6b6bb224 */ /* 0x000fe200078e020c */
[----:B------:R-:W-:Y:S04]  /*4f50*/  BSSY B1, `(.L_x_204) ;  /* 0x0000006000017945 */ /* 0x000fe80003800000 */
[----:B------:R0:W-:Y:S01]  /*4f60*/  @!P3 STG.E.U8 desc[UR36][R6.64+0xa1], R107 ;  /* 0x0000a16b0600b986 */ /* 0x0001e2000c101124 */
[----:B------:R-:W-:Y:S05]  /*4f70*/  @P5 BRA `(.L_x_205) ;  /* 0x00000000000c5947 */ /* 0x000fea0003800000 */
[----:B--2---:R-:W1:Y:S02]  /*4f80*/  LDG.E.U8 R157, desc[UR36][R8.64+0xa8] ;  /* 0x0000a824089d7981 */ /* 0x004e64000c1e1100 */
[----:B-1----:R-:W-:-:S05]  /*4f90*/  PRMT R3, R157, 0x8880, RZ ;  /* 0x000088809d037816 */ /* 0x002fca00000000ff */
[----:B------:R-:W-:-:S07]  /*4fa0*/  IMAD R12, R3, R156, RZ ;  /* 0x0000009c030c7224 */ /* 0x000fce00078e02ff */
.L_x_205:
[----:B------:R-:W-:Y:S05]  /*4fb0*/  BSYNC B1 ;  /* 0x0000000000017941 */ /* 0x000fea0003800000 */
.L_x_204:
[----:B-1----:R-:W-:Y:S01]  /*4fc0*/  @!P5 IMAD R3, R108, R155, R12 ;  /* 0x0000009b6c03d224 */ /* 0x002fe200078e020c */
[----:B------:R-:W-:Y:S04]  /*4fd0*/  BSSY B1, `(.L_x_206) ;  /* 0x0000006000017945 */ /* 0x000fe80003800000 */
[----:B------:R1:W-:Y:S01]  /*4fe0*/  @!P5 STG.E.U8 desc[UR36][R4.64+0xa8], R3 ;  /* 0x0000a8030400d986 */ /* 0x0003e2000c101124 */
[----:B------:R-:W-:Y:S05]  /*4ff0*/  @P2 BRA `(.L_x_207) ;  /* 0x00000000000c2947 */ /* 0x000fea0003800000 */
[----:B--2---:R-:W1:Y:S02]  /*5000*/  LDG.E.U8 R157, desc[UR36][R8.64+0xa9] ;  /* 0x0000a924089d7981 */ /* 0x004e64000c1e1100 */
[----:B-1----:R-:W-:-:S05]  /*5010*/  PRMT R3, R157, 0x8880, RZ ;  /* 0x000088809d037816 */ /* 0x002fca00000000ff */
[----:B------:R-:W-:-:S07]  /*5020*/  IMAD R12, R3, R156, RZ ;  /* 0x0000009c030c7224 */ /* 0x000fce00078e02ff */
.L_x_207:
[----:B------:R-:W-:Y:S05]  /*5030*/  BSYNC B1 ;  /* 0x0000000000017941 */ /* 0x000fea0003800000 */
.L_x_206:
        /* <DEDUP_REMOVED lines=11> */
.L_x_209:
[----:B------:R-:W-:Y:S05]  /*50f0*/  BSYNC B1 ;  /* 0x0000000000017941 */ /* 0x000fea0003800000 */
.L_x_208:
[----:B-1----:R-:W-:Y:S01]  /*5100*/  @!P4 IMAD R3, R110, R155, R12 ;  /* 0x0000009b6e03c224 */ /* 0x002fe200078e020c */
[----:B------:R-:W-:Y:S04]  /*5110*/  BSSY B1, `(.L_x_210) ;  /* 0x0000006000017945 */ /* 0x000fe80003800000 */
[----:B------:R1:W-:Y:S01]  /*5120*/  @!P4 STG.E.U8 desc[UR36][R6.64+0xa8], R3 ;  /* 0x0000a8030600c986 */ /* 0x0003e2000c101124 */
[----:B------:R-:W-:Y:S05]  /*5130*/  @P3 BRA `(.L_x_211) ;  /* 0x00000000000c3947 */ /* 0x000fea0003800000 */
[----:B--2---:R-:W1:Y:S02]  /*5140*/  LDG.E.U8 R157, desc[UR36][R10.64+0xa9] ;  /* 0x0000a9240a9d7981 */ /* 0x004e64000c1e1100 */
[----:B-1----:R-:W-:-:S05]  /*5150*/  PRMT R3, R157, 0x8880, RZ ;  /* 0x000088809d037816 */ /* 0x002fca00000000ff */
[----:B------:R-:W-:-:S07]  /*5160*/  IMAD R12, R3, R156, RZ ;  /* 0x0000009c030c7224 */ /* 0x000fce00078e02ff */
.L_x_211:
[----:B------:R-:W-:Y:S05]  /*5170*/  BSYNC B1 ;  /* 0x0000000000017941 */ /* 0x000fea0003800000 */
.L_x_210:
[----:B------:R-:W-:Y:S01]  /*5180*/  @!P3 IMAD R111, R111, R155, R12 ;  /* 0x0000009b6f6fb224 */ /* 0x000fe200078e020c */
[----:B------:R-:W-:Y:S04]  /*5190*/  BSSY B1, `(.L_x_212) ;  /* 0x0000006000017945 */ /* 0x000fe80003800000 */
[----:B------:R0:W-:Y:S01]  /*51a0*/  @!P3 STG.E.U8 desc[UR36][R6.64+0xa9], R111 ;  /* 0x0000a96f0600b986 */ /* 0x0001e2000c101124 */
[----:B------:R-:W-:Y:S05]  /*51b0*/  @P5 BRA `(.L_x_213) ;  /* 0x00000000000c5947 */ /* 0x000fea0003800000 */
[----:B--2---:R-:W1:Y:S02]  /*51c0*/  LDG.E.U8 R157, desc[UR36][R8.64+0xb0] ;  /* 0x0000b024089d7981 */ /* 0x004e64000c1e1100 */
[----:B-1----:R-:W-:-:S05]  /*51d0*/  PRMT R3, R157, 0x8880, RZ ;  /* 0x000088809d037816 */ /* 0x002fca00000000ff */
[----:B------:R-:W-:-:S07]  /*51e0*/  IMAD R12, R3, R156, RZ ;  /* 0x0000009c030c7224 */ /* 0x000fce00078e02ff */
.L_x_213:
[----:B------:R-:W-:Y:S05]  /*51f0*/  BSYNC B1 ;  /* 0x0000000000017941 */ /* 0x000fea0003800000 */
.L_x_212:
[----:B-1----:R-:W-:Y:S01]  /*5200*/  @!P5 IMAD R3, R112, R155, R12 ;  /* 0x0000009b7003d224 */ /* 0x002fe200078e020c */
[----:B------:R-:W-:Y:S04]  /*5210*/  BSSY B1, `(.L_x_214) ;  /* 0x0000006000017945 */ /* 0x000fe80003800000 */
[----:B------:R1:W-:Y:S01]  /*5220*/  @!P5 STG.E.U8 desc[UR36][R4.64+0xb0], R3 ;  /* 0x0000b0030400d986 */ /* 0x0003e2000c101124 */
[----:B------:R-:W-:Y:S05]  /*5230*/  @P2 BRA `(.L_x_215) ;  /* 0x00000000000c2947 */ /* 0x000fea0003800000 */
[----:B--2---:R-:W1:Y:S02]  /*5240*/  LDG.E.U8 R157, desc[UR36][R8.64+0xb1] ;  /* 0x0000b124089d7981 */ /* 0x004e64000c1e1100 */
[----:B-1----:R-:W-:-:S05]  /*5250*/  PRMT R3, R157, 0x8880, RZ ;  /* 0x000088809d037816 */ /* 0x002fca00000000ff */
[----:B------:R-:W-:-:S07]  /*5260*/  IMAD R12, R3, R156, RZ ;  /* 0x0000009c030c7224 */ /* 0x000fce00078e02ff */
.L_x_215:
[----:B------:R-:W-:Y:S05]  /*5270*/  BSYNC B1 ;  /* 0x0000000000017941 */ /* 0x000fea0003800000 */
.L_x_214:
        /* <DEDUP_REMOVED lines=11> */
.L_x_217:
[----:B------:R-:W-:Y:S05]  /*5330*/  BSYNC B1 ;  /* 0x0000000000017941 */ /* 0x000fea0003800000 */
.L_x_216:
[----:B-1----:R-:W-:Y:S01]  /*5340*/  @!P4 IMAD R3, R114, R155, R12 ;  /* 0x0000009b7203c224 */ /* 0x002fe200078e020c */
[----:B------:R-:W-:Y:S04]  /*5350*/  BSSY B1, `(.L_x_218) ;  /* 0x0000006000017945 */ /* 0x000fe80003800000 */
[----:B------:R1:W-:Y:S01]  /*5360*/  @!P4 STG.E.U8 desc[UR36][R6.64+0xb0], R3 ;  /* 0x0000b0030600c986 */ /* 0x0003e2000c101124 */
[----:B------:R-:W-:Y:S05]  /*5370*/  @P3 BRA `(.L_x_219) ;  /* 0x00000000000c3947 */ /* 0x000fea0003800000 */
[----:B--2---:R-:W1:Y:S02]  /*5380*/  LDG.E.U8 R157, desc[UR36][R10.64+0xb1] ;  /* 0x0000b1240a9d7981 */ /* 0x004e64000c1e1100 */
[----:B-1----:R-:W-:-:S05]  /*5390*/  PRMT R3, R157, 0x8880, RZ ;  /* 0x000088809d037816 */ /* 0x002fca00000000ff */
[----:B------:R-:W-:-:S07]  /*53a0*/  IMAD R12, R3, R156, RZ ;  /* 0x0000009c030c7224 */ /* 0x000fce00078e02ff */
.L_x_219:
[----:B------:R-:W-:Y:S05]  /*53b0*/  BSYNC B1 ;  /* 0x0000000000017941 */ /* 0x000fea0003800000 */
.L_x_218:
[----:B------:R-:W-:Y:S01]  /*53c0*/  @!P3 IMAD R115, R115, R155, R12 ;  /* 0x0000009b7373b224 */ /* 0x000fe200078e020c */
[----:B------:R-:W-:Y:S04]  /*53d0*/  BSSY B1, `(.L_x_220) ;  /* 0x0000006000017945 */ /* 0x000fe80003800000 */
[----:B------:R0:W-:Y:S01]  /*53e0*/  @!P3 STG.E.U8 desc[UR36][R6.64+0xb1], R115 ;  /* 0x0000b1730600b986 */ /* 0x0001e2000c101124 */
[----:B------:R-:W-:Y:S05]  /*53f0*/  @P5 BRA `(.L_x_221) ;  /* 0x00000000000c5947 */ /* 0x000fea0003800000 */
[----:B--2---:R-:W1:Y:S02]  /*5400*/  LDG.E.U8 R157, desc[UR36][R8.64+0xb8] ;  /* 0x0000b824089d7981 */ /* 0x004e64000c1e1100 */
[----:B-1----:R-:W-:-:S05]  /*5410*/  PRMT R3, R157, 0x8880, RZ ;  /* 0x000088809d037816 */ /* 0x002fca00000000ff */
[----:B------:R-:W-:-:S07]  /*5420*/  IMAD R12, R3, R156, RZ ;  /* 0x0000009c030c7224 */ /* 0x000fce00078e02ff */
.L_x_221:
[----:B------:R-:W-:Y:S05]  /*5430*/  BSYNC B1 ;  /* 0x0000000000017941 */ /* 0x000fea0003800000 */
.L_x_220:
[----:B-1----:R-:W-:Y:S01]  /*5440*/  @!P5 IMAD R3, R116, R155, R12 ;  /* 0x0000009b7403d224 */ /* 0x002fe200078e020c */
[----:B------:R-:W-:Y:S04]  /*5450*/  BSSY B1, `(.L_x_222) ;  /* 0x0000006000017945 */ /* 0x000fe80003800000 */
[----:B------:R1:W-:Y:S01]  /*5460*/  @!P5 STG.E.U8 desc[UR36][R4.64+0xb8], R3 ;  /* 0x0000b8030400d986 */ /* 0x0003e2000c101124 */
[----:B------:R-:W-:Y:S05]  /*5470*/  @P2 BRA `(.L_x_223) ;  /* 0x00000000000c2947 */ /* 0x000fea0003800000 */
[----:B--2---:R-:W1:Y:S02]  /*5480*/  LDG.E.U8 R157, desc[UR36][R8.64+0xb9] ;  /* 0x0000b924089d7981 */ /* 0x004e64000c1e1100 */
[----:B-1----:R-:W-:-:S05]  /*5490*/  PRMT R3, R157, 0x8880, RZ ;  /* 0x000088809d037816 */ /* 0x002fca00000000ff */
[----:B------:R-:W-:-:S07]  /*54a0*/  IMAD R12, R3, R156, RZ ;  /* 0x0000009c030c7224 */ /* 0x000fce00078e02ff */
.L_x_223:
[----:B------:R-:W-:Y:S05]  /*54b0*/  BSYNC B1 ;  /* 0x0000000000017941 */ /* 0x000fea0003800000 */
.L_x_222:
        /* <DEDUP_REMOVED lines=11> */
.L_x_225:
[----:B------:R-:W-:Y:S05]  /*5570*/  BSYNC B1 ;  /* 0x0000000000017941 */ /* 0x000fea0003800000 */
.L_x_224:
[----:B-1----:R-:W-:Y:S01]  /*5580*/  @!P4 IMAD R3, R118, R155, R12 ;  /* 0x0000009b7603c224 */ /* 0x002fe200078e020c */
[----:B------:R-:W-:Y:S04]  /*5590*/  BSSY B1, `(.L_x_226) ;  /* 0x0000006000017945 */ /* 0x000fe80003800000 */
[----:B------:R1:W-:Y:S01]  /*55a0*/  @!P4 STG.E.U8 desc[UR36][R6.64+0xb8], R3 ;  /* 0x0000b8030600c986 */ /* 0x0003e2000c101124 */
[----:B------:R-:W-:Y:S05]  /*55b0*/  @P3 BRA `(.L_x_227) ;  /* 0x00000000000c3947 */ /* 0x000fea0003800000 */
[----:B--2---:R-:W1:Y:S02]  /*55c0*/  LDG.E.U8 R157, desc[UR36][R10.64+0xb9] ;  /* 0x0000b9240a9d7981 */ /* 0x004e64000c1e1100 */
[----:B-1----:R-:W-:-:S05]  /*55d0*/  PRMT R3, R157, 0x8880, RZ ;  /* 0x000088809d037816 */ /* 0x002fca00000000ff */
[----:B------:R-:W-:-:S07]  /*55e0*/  IMAD R12, R3, R156, RZ ;  /* 0x0000009c030c7224 */ /* 0x000fce00078e02ff */
.L_x_227:
[----:B------:R-:W-:Y:S05]  /*55f0*/  BSYNC B1 ;  /* 0x0000000000017941 */ /* 0x000fea0003800000 */
.L_x_226:
[----:B------:R-:W-:Y:S01]  /*5600*/  @!P3 IMAD R119, R119, R155, R12 ;  /* 0x0000009b7777b224 */ /* 0x000fe200078e020c */
[----:B------:R-:W-:Y:S04]  /*5610*/  BSSY B1, `(.L_x_228) ;  /* 0x0000006000017945 */ /* 0x000fe80003800000 */
[----:B------:R0:W-:Y:S01]  /*5620*/  @!P3 STG.E.U8 desc[UR36][R6.64+0xb9], R119 ;  /* 0x0000b9770600b986 */ /* 0x0001e2000c101124 */
[----:B------:R-:W-:Y:S05]  /*5630*/  @P5 BRA `(.L_x_229) ;  /* 0x00000000000c5947 */ /* 0x000fea0003800000 */
[----:B--2---:R-:W1:Y:S02]  /*5640*/  LDG.E.U8 R157, desc[UR36][R8.64+0xc0] ;  /* 0x0000c024089d7981 */ /* 0x004e64000c1e1100 */
[----:B-1----:R-:W-:-:S05]  /*5650*/  PRMT R3, R157, 0x8880, RZ ;  /* 0x000088809d037816 */ /* 0x002fca00000000ff */
[----:B------:R-:W-:-:S07]  /*5660*/  IMAD R12, R3, R156, RZ ;  /* 0x0000009c030c7224 */ /* 0x000fce00078e02ff */
.L_x_229:
[----:B------:R-:W-:Y:S05]  /*5670*/  BSYNC B1 ;  /* 0x0000000000017941 */ /* 0x000fea0003800000 */
.L_x_228:
[----:B-1----:R-:W-:Y:S01]  /*5680*/  @!P5 IMAD R3, R120, R155, R12 ;  /* 0x0000009b7803d224 */ /* 0x002fe200078e020c */
[----:B------:R-:W-:Y:S04]  /*5690*/  BSSY B1, `(.L_x_230) ;  /* 0x0000006000017945 */ /* 0x000fe80003800000 */
[----:B------:R1:W-:Y:S01]  /*56a0*/  @!P5 STG.E.U8 desc[UR36][R4.64+0xc0], R3 ;  /* 0x0000c0030400d986 */ /* 0x0003e2000c101124 */
[----:B------:R-:W-:Y:S05]  /*56b0*/  @P2 BRA `(.L_x_231) ;  /* 0x00000000000c2947 */ /* 0x000fea0003800000 */
[----:B--2---:R-:W1:Y:S02]  /*56c0*/  LDG.E.U8 R157, desc[UR36][R8.64+0xc1] ;  /* 0x0000c124089d7981 */ /* 0x004e64000c1e1100 */
[----:B-1----:R-:W-:-:S05]  /*56d0*/  PRMT R3, R157, 0x8880, RZ ;  /* 0x000088809d037816 */ /* 0x002fca00000000ff */
[----:B------:R-:W-:-:S07]  /*56e0*/  IMAD R12, R3, R156, RZ ;  /* 0x0000009c030c7224 */ /* 0x000fce00078e02ff */
.L_x_231:
[----:B------:R-:W-:Y:S05]  /*56f0*/  BSYNC B1 ;  /* 0x0000000000017941 */ /* 0x000fea0003800000 */
.L_x_230:
        /* <DEDUP_REMOVED lines=11> */
.L_x_233:
[----:B------:R-:W-:Y:S05]  /*57b0*/  BSYNC B1 ;  /* 0x0000000000017941 */ /* 0x000fea0003800000 */
.L_x_232:
[----:B-1----:R-:W-:Y:S01]  /*57c0*/  @!P4 IMAD R3, R122, R155, R12 ;  /* 0x0000009b7a03c224 */ /* 0x002fe200078e020c */
[----:B------:R-:W-:Y:S04]  /*57d0*/  BSSY B1, `(.L_x_234) ;  /* 0x0000006000017945 */ /* 0x000fe80003800000 */
[----:B------:R1:W-:Y:S01]  /*57e0*/  @!P4 STG.E.U8 desc[UR36][R6.64+0xc0], R3 ;  /* 0x0000c0030600c986 */ /* 0x0003e2000c101124 */
[----:B------:R-:W-:Y:S05]  /*57f0*/  @P3 BRA `(.L_x_235) ;  /* 0x00000000000c3947 */ /* 0x000fea0003800000 */
[----:B--2---:R-:W1:Y:S02]  /*5800*/  LDG.E.U8 R157, desc[UR36][R10.64+0xc1] ;  /* 0x0000c1240a9d7981 */ /* 0x004e64000c1e1100 */
[----:B-1----:R-:W-:-:S05]  /*5810*/  PRMT R3, R157, 0x8880, RZ ;  /* 0x000088809d037816 */ /* 0x002fca00000000ff */
[----:B------:R-:W-:-:S07]  /*5820*/  IMAD R12, R3, R156, RZ ;  /* 0x0000009c030c7224 */ /* 0x000fce00078e02ff */
.L_x_235:
[----:B------:R-:W-:Y:S05]  /*5830*/  BSYNC B1 ;  /* 0x0000000000017941 */ /* 0x000fea0003800000 */
.L_x_234:
[----:B------:R-:W-:Y:S01]  /*5840*/  @!P3 IMAD R123, R123, R155, R12 ;  /* 0x0000009b7b7bb224 */ /* 0x000fe200078e020c */
[----:B------:R-:W-:Y:S04]  /*5850*/  BSSY B1, `(.L_x_236) ;  /* 0x0000006000017945 */ /* 0x000fe80003800000 */
[----:B------:R0:W-:Y:S01]  /*5860*/  @!P3 STG.E.U8 desc[UR36][R6.64+0xc1], R123 ;  /* 0x0000c17b0600b986 */ /* 0x0001e2000c101124 */
[----:B------:R-:W-:Y:S05]  /*5870*/  @P5 BRA `(.L_x_237) ;  /* 0x00000000000c5947 */ /* 0x000fea0003800000 */
[----:B--2---:R-:W1:Y:S02]  /*5880*/  LDG.E.U8 R157, desc[UR36][R8.64+0xc8] ;  /* 0x0000c824089d7981 */ /* 0x004e64000c1e1100 */
[----:B-1----:R-:W-:-:S05]  /*5890*/  PRMT R3, R157, 0x8880, RZ ;  /* 0x000088809d037816 */ /* 0x002fca00000000ff */
[----:B------:R-:W-:-:S07]  /*58a0*/  IMAD R12, R3, R156, RZ ;  /* 0x0000009c030c7224 */ /* 0x000fce00078e02ff */
.L_x_237:
[----:B------:R-:W-:Y:S05]  /*58b0*/  BSYNC B1 ;  /* 0x0000000000017941 */ /* 0x000fea0003800000 */
.L_x_236:
[----:B-1----:R-:W-:Y:S01]  /*58c0*/  @!P5 IMAD R3, R124, R155, R12 ;  /* 0x0000009b7c03d224 */ /* 0x002fe200078e020c */
[----:B------:R-:W-:Y:S04]  /*58d0*/  BSSY B1, `(.L_x_238) ;  /* 0x0000006000017945 */ /* 0x000fe80003800000 */
[----:B------:R1:W-:Y:S01]  /*58e0*/  @!P5 STG.E.U8 desc[UR36][R4.64+0xc8], R3 ;  /* 0x0000c8030400d986 */ /* 0x0003e2000c101124 */
[----:B------:R-:W-:Y:S05]  /*58f0*/  @P2 BRA `(.L_x_239) ;  /* 0x00000000000c2947 */ /* 0x000fea0003800000 */
[----:B--2---:R-:W1:Y:S02]  /*5900*/  LDG.E.U8 R157, desc[UR36][R8.64+0xc9] ;  /* 0x0000c924089d7981 */ /* 0x004e64000c1e1100 */
[----:B-1----:R-:W-:-:S05]  /*5910*/  PRMT R3, R157, 0x8880, RZ ;  /* 0x000088809d037816 */ /* 0x002fca00000000ff */
[----:B------:R-:W-:-:S07]  /*5920*/  IMAD R12, R3, R156, RZ ;  /* 0x0000009c030c7224 */ /* 0x000fce00078e02ff */
.L_x_239:
[----:B------:R-:W-:Y:S05]  /*5930*/  BSYNC B1 ;  /* 0x0000000000017941 */ /* 0x000fea0003800000 */
.L_x_238:
        /* <DEDUP_REMOVED lines=11> */
.L_x_241:
[----:B------:R-:W-:Y:S05]  /*59f0*/  BSYNC B1 ;  /* 0x0000000000017941 */ /* 0x000fea0003800000 */
.L_x_240:
[----:B-1----:R-:W-:Y:S01]  /*5a00*/  @!P4 IMAD R3, R126, R155, R12 ;  /* 0x0000009b7e03c224 */ /* 0x002fe200078e020c */
[----:B------:R-:W-:Y:S04]  /*5a10*/  BSSY B1, `(.L_x_242) ;  /* 0x0000006000017945 */ /* 0x000fe80003800000 */
[----:B------:R1:W-:Y:S01]  /*5a20*/  @!P4 STG.E.U8 desc[UR36][R6.64+0xc8], R3 ;  /* 0x0000c8030600c986 */ /* 0x0003e2000c101124 */
[----:B------:R-:W-:Y:S05]  /*5a30*/  @P3 BRA `(.L_x_243) ;  /* 0x00000000000c3947 */ /* 0x000fea0003800000 */
[----:B--2---:R-:W1:Y:S02]  /*5a40*/  LDG.E.U8 R157, desc[UR36][R10.64+0xc9] ;  /* 0x0000c9240a9d7981 */ /* 0x004e64000c1e1100 */
[----:B-1----:R-:W-:-:S05]  /*5a50*/  PRMT R3, R157, 0x8880, RZ ;  /* 0x000088809d037816 */ /* 0x002fca00000000ff */
[----:B------:R-:W-:-:S07]  /*5a60*/  IMAD R12, R3, R156, RZ ;  /* 0x0000009c030c7224 */ /* 0x000fce00078e02ff */
.L_x_243:
[----:B------:R-:W-:Y:S05]  /*5a70*/  BSYNC B1 ;  /* 0x0000000000017941 */ /* 0x000fea0003800000 */
.L_x_242:
[----:B------:R-:W-:Y:S01]  /*5a80*/  @!P3 IMAD R127, R127, R155, R12 ;  /* 0x0000009b7f7fb224 */ /* 0x000fe200078e020c */
[----:B------:R-:W-:Y:S04]  /*5a90*/  BSSY B1, `(.L_x_244) ;  /* 0x0000006000017945 */ /* 0x000fe80003800000 */
[----:B------:R0:W-:Y:S01]  /*5aa0*/  @!P3 STG.E.U8 desc[UR36][R6.64+0xc9], R127 ;  /* 0x0000c97f0600b986 */ /* 0x0001e2000c101124 */
[----:B------:R-:W-:Y:S05]  /*5ab0*/  @P5 BRA `(.L_x_245) ;  /* 0x00000000000c5947 */ /* 0x000fea0003800000 */
[----:B--2---:R-:W1:Y:S02]  /*5ac0*/  LDG.E.U8 R157, desc[UR36][R8.64+0xd0] ;  /* 0x0000d024089d7981 */ /* 0x004e64000c1e1100 */
[----:B-1----:R-:W-:-:S05]  /*5ad0*/  PRMT R3, R157, 0x8880, RZ ;  /* 0x000088809d037816 */ /* 0x002fca00000000ff */
[----:B------:R-:W-:-:S07]  /*5ae0*/  IMAD R12, R3, R156, RZ ;  /* 0x0000009c030c7224 */ /* 0x000fce00078e02ff */
.L_x_245:
[----:B------:R-:W-:Y:S05]  /*5af0*/  BSYNC B1 ;  /* 0x0000000000017941 */ /* 0x000fea0003800000 */
.L_x_244:
[----:B-1----:R-:W-:Y:S01]  /*5b00*/  @!P5 IMAD R3, R128, R155, R12 ;  /* 0x0000009b8003d224 */ /* 0x002fe200078e020c */
[----:B------:R-:W-:Y:S04]  /*5b10*/  BSSY B1, `(.L_x_246) ;  /* 0x0000006000017945 */ /* 0x000fe80003800000 */
[----:B------:R1:W-:Y:S01]  /*5b20*/  @!P5 STG.E.U8 desc[UR36][R4.64+0xd0], R3 ;  /* 0x0000d0030400d986 */ /* 0x0003e2000c101124 */
[----:B------:R-:W-:Y:S05]  /*5b30*/  @P2 BRA `(.L_x_247) ;  /* 0x00000000000c2947 */ /* 0x000fea0003800000 */
[----:B--2---:R-:W1:Y:S02]  /*5b40*/  LDG.E.U8 R157, desc[UR36][R8.64+0xd1] ;  /* 0x0000d124089d7981 */ /* 0x004e64000c1e1100 */
[----:B-1----:R-:W-:-:S05]  /*5b50*/  PRMT R3, R157, 0x8880, RZ ;  /* 0x000088809d037816 */ /* 0x002fca00000000ff */
[----:B------:R-:W-:-:S07]  /*5b60*/  IMAD R12, R3, R156, RZ ;  /* 0x0000009c030c7224 */ /* 0x000fce00078e02ff */
.L_x_247:
[----:B------:R-:W-:Y:S05]  /*5b70*/  BSYNC B1 ;  /* 0x0000000000017941 */ /* 0x000fea0003800000 */
.L_x_246:
        /* <DEDUP_REMOVED lines=11> */
.L_x_249:
[----:B------:R-:W-:Y:S05]  /*5c30*/  BSYNC B1 ;  /* 0x0000000000017941 */ /* 0x000fea0003800000 */
.L_x_248:
[----:B-1----:R-:W-:Y:S01]  /*5c40*/  @!P4 IMAD R3, R130, R155, R12 ;  /* 0x0000009b8203c224 */ /* 0x002fe200078e020c */
[----:B------:R-:W-:Y:S04]  /*5c50*/  BSSY B1, `(.L_x_250) ;  /* 0x0000006000017945 */ /* 0x000fe80003800000 */
[----:B------:R1:W-:Y:S01]  /*5c60*/  @!P4 STG.E.U8 desc[UR36][R6.64+0xd0], R3 ;  /* 0x0000d0030600c986 */ /* 0x0003e2000c101124 */
[----:B------:R-:W-:Y:S05]  /*5c70*/  @P3 BRA `(.L_x_251) ;  /* 0x00000000000c3947 */ /* 0x000fea0003800000 */
[----:B--2---:R-:W1:Y:S02]  /*5c80*/  LDG.E.U8 R157, desc[UR36][R10.64+0xd1] ;  /* 0x0000d1240a9d7981 */ /* 0x004e64000c1e1100 */
[----:B-1----:R-:W-:-:S05]  /*5c90*/  PRMT R3, R157, 0x8880, RZ ;  /* 0x000088809d037816 */ /* 0x002fca00000000ff */
[----:B------:R-:W-:-:S07]  /*5ca0*/  IMAD R12, R3, R156, RZ ;  /* 0x0000009c030c7224 */ /* 0x000fce00078e02ff */
.L_x_251:
[----:B------:R-:W-:Y:S05]  /*5cb0*/  BSYNC B1 ;  /* 0x0000000000017941 */ /* 0x000fea0003800000 */
.L_x_250:
[----:B------:R-:W-:Y:S01]  /*5cc0*/  @!P3 IMAD R131, R131, R155, R12 ;  /* 0x0000009b8383b224 */ /* 0x000fe200078e020c */
[----:B------:R-:W-:Y:S04]  /*5cd0*/  BSSY B1, `(.L_x_252) ;  /* 0x0000006000017945 */ /* 0x000fe80003800000 */
[----:B------:R0:W-:Y:S01]  /*5ce0*/  @!P3 STG.E.U8 desc[UR36][R6.64+0xd1], R131 ;  /* 0x0000d1830600b986 */ /* 0x0001e2000c101124 */
[----:B------:R-:W-:Y:S05]  /*5cf0*/  @P5 BRA `(.L_x_253) ;  /* 0x00000000000c5947 */ /* 0x000fea0003800000 */
[----:B--2---:R-:W1:Y:S02]  /*5d00*/  LDG.E.U8 R157, desc[UR36][R8.64+0xd8] ;  /* 0x0000d824089d7981 */ /* 0x004e64000c1e1100 */
[----:B-1----:R-:W-:-:S05]  /*5d10*/  PRMT R3, R157, 0x8880, RZ ;  /* 0x000088809d037816 */ /* 0x002fca00000000ff */
[----:B------:R-:W-:-:S07]  /*5d20*/  IMAD R12, R3, R156, RZ ;  /* 0x0000009c030c7224 */ /* 0x000fce00078e02ff */
.L_x_253:
[----:B------:R-:W-:Y:S05]  /*5d30*/  BSYNC B1 ;  /* 0x0000000000017941 */ /* 0x000fea0003800000 */
.L_x_252:
[----:B-1----:R-:W-:Y:S01]  /*5d40*/  @!P5 IMAD R3, R132, R155, R12 ;  /* 0x0000009b8403d224 */ /* 0x002fe200078e020c */
[----:B------:R-:W-:Y:S04]  /*5d50*/  BSSY B1, `(.L_x_254) ;  /* 0x0000006000017945 */ /* 0x000fe80003800000 */
[----:B------:R1:W-:Y:S01]  /*5d60*/  @!P5 STG.E.U8 desc[UR36][R4.64+0xd8], R3 ;  /* 0x0000d8030400d986 */ /* 0x0003e2000c101124 */
[----:B------:R-:W-:Y:S05]  /*5d70*/  @P2 BRA `(.L_x_255) ;  /* 0x00000000000c2947 */ /* 0x000fea0003800000 */
[----:B--2---:R-:W1:Y:S02]  /*5d80*/  LDG.E.U8 R157, desc[UR36][R8.64+0xd9] ;  /* 0x0000d924089d7981 */ /* 0x004e64000c1e1100 */
[----:B-1----:R-:W-:-:S05]  /*5d90*/  PRMT R3, R157, 0x8880, RZ ;  /* 0x000088809d037816 */ /* 0x002fca00000000ff */
[----:B------:R-:W-:-:S07]  /*5da0*/  IMAD R12, R3, R156, RZ ;  /* 0x0000009c030c7224 */ /* 0x000fce00078e02ff */
.L_x_255:
[----:B------:R-:W-:Y:S05]  /*5db0*/  BSYNC B1 ;  /* 0x0000000000017941 */ /* 0x000fea0003800000 */
.L_x_254:
        /* <DEDUP_REMOVED lines=11> */
.L_x_257:
[----:B------:R-:W-:Y:S05]  /*5e70*/  BSYNC B1 ;  /* 0x0000000000017941 */ /* 0x000fea0003800000 */
.L_x_256:
[----:B-1----:R-:W-:Y:S01]  /*5e80*/  @!P4 IMAD R3, R134, R155, R12 ;  /* 0x0000009b8603c224 */ /* 0x002fe200078e020c */
[----:B------:R-:W-:Y:S04]  /*5e90*/  BSSY B1, `(.L_x_258) ;  /* 0x0000006000017945 */ /* 0x000fe80003800000 */
[----:B------:R1:W-:Y:S01]  /*5ea0*/  @!P4 STG.E.U8 desc[UR36][R6.64+0xd8], R3 ;  /* 0x0000d8030600c986 */ /* 0x0003e2000c101124 */
[----:B------:R-:W-:Y:S05]  /*5eb0*/  @P3 BRA `(.L_x_259) ;  /* 0x00000000000c3947 */ /* 0x000fea0003800000 */
[----:B--2---:R-:W1:Y:S02]  /*5ec0*/  LDG.E.U8 R157, desc[UR36][R10.64+0xd9] ;  /* 0x0000d9240a9d7981 */ /* 0x004e64000c1e1100 */
[----:B-1----:R-:W-:-:S05]  /*5ed0*/  PRMT R3, R157, 0x8880, RZ ;  /* 0x000088809d037816 */ /* 0x002fca00000000ff */
[----:B------:R-:W-:-:S07]  /*5ee0*/  IMAD R12, R3, R156, RZ ;  /* 0x0000009c030c7224 */ /* 0x000fce00078e02ff */
.L_x_259:
[----:B------:R-:W-:Y:S05]  /*5ef0*/  BSYNC B1 ;  /* 0x0000000000017941 */ /* 0x000fea0003800000 */
.L_x_258:
[----:B------:R-:W-:Y:S01]  /*5f00*/  @!P3 IMAD R135, R135, R155, R12 ;  /* 0x0000009b8787b224 */ /* 0x000fe200078e020c */
[----:B------:R-:W-:Y:S04]  /*5f10*/  BSSY B1, `(.L_x_260) ;  /* 0x0000006000017945 */ /* 0x000fe80003800000 */
[----:B------:R0:W-:Y:S01]  /*5f20*/  @!P3 STG.E.U8 desc[UR36][R6.64+0xd9], R135 ;  /* 0x0000d9870600b986 */ /* 0x0001e2000c101124 */
[----:B------:R-:W-:Y:S05]  /*5f30*/  @P5 BRA `(.L_x_261) ;  /* 0x00000000000c5947 */ /* 0x000fea0003800000 */
[----:B--2---:R-:W1:Y:S02]  /*5f40*/  LDG.E.U8 R157, desc[UR36][R8.64+0xe0] ;  /* 0x0000e024089d7981 */ /* 0x004e64000c1e1100 */
[----:B-1----:R-:W-:-:S05]  /*5f50*/  PRMT R3, R157, 0x8880, RZ ;  /* 0x000088809d037816 */ /* 0x002fca00000000ff */
[----:B------:R-:W-:-:S07]  /*5f60*/  IMAD R12, R3, R156, RZ ;  /* 0x0000009c030c7224 */ /* 0x000fce00078e02ff */
.L_x_261:
[----:B------:R-:W-:Y:S05]  /*5f70*/  BSYNC B1 ;  /* 0x0000000000017941 */ /* 0x000fea0003800000 */
.L_x_260:
[----:B-1----:R-:W-:Y:S01]  /*5f80*/  @!P5 IMAD R3, R136, R155, R12 ;  /* 0x0000009b8803d224 */ /* 0x002fe200078e020c */
[----:B------:R-:W-:Y:S04]  /*5f90*/  BSSY B1, `(.L_x_262) ;  /* 0x0000006000017945 */ /* 0x000fe80003800000 */
[----:B------:R1:W-:Y:S01]  /*5fa0*/  @!P5 STG.E.U8 desc[UR36][R4.64+0xe0], R3 ;  /* 0x0000e0030400d986 */ /* 0x0003e2000c101124 */
[----:B------:R-:W-:Y:S05]  /*5fb0*/  @P2 BRA `(.L_x_263) ;  /* 0x00000000000c2947 */ /* 0x000fea0003800000 */
[----:B--2---:R-:W1:Y:S02]  /*5fc0*/  LDG.E.U8 R157, desc[UR36][R8.64+0xe1] ;  /* 0x0000e124089d7981 */ /* 0x004e64000c1e1100 */
[----:B-1----:R-:W-:-:S05]  /*5fd0*/  PRMT R3, R157, 0x8880, RZ ;  /* 0x000088809d037816 */ /* 0x002fca00000000ff */
[----:B------:R-:W-:-:S07]  /*5fe0*/  IMAD R12, R3, R156, RZ ;  /* 0x0000009c030c7224 */ /* 0x000fce00078e02ff */
.L_x_263:
[----:B------:R-:W-:Y:S05]  /*5ff0*/  BSYNC B1 ;  /* 0x0000000000017941 */ /* 0x000fea0003800000 */
.L_x_262:
        /* <DEDUP_REMOVED lines=11> */
.L_x_265:
[----:B------:R-:W-:Y:S05]  /*60b0*/  BSYNC B1 ;  /* 0x0000000000017941 */ /* 0x000fea0003800000 */
.L_x_264:
[----:B-1----:R-:W-:Y:S01]  /*60c0*/  @!P4 IMAD R3, R138, R155, R12 ;  /* 0x0000009b8a03c224 */ /* 0x002fe200078e020c */
[----:B------:R-:W-:Y:S04]  /*60d0*/  BSSY B1, `(.L_x_266) ;  /* 0x0000006000017945 */ /* 0x000fe80003800000 */
[----:B------:R1:W-:Y:S01]  /*60e0*/  @!P4 STG.E.U8 desc[UR36][R6.64+0xe0], R3 ;  /* 0x0000e0030600c986 */ /* 0x0003e2000c101124 */
[----:B------:R-:W-:Y:S05]  /*60f0*/  @P3 BRA `(.L_x_267) ;  /* 0x00000000000c3947 */ /* 0x000fea0003800000 */
[----:B--2---:R-:W1:Y:S02]  /*6100*/  LDG.E.U8 R157, desc[UR36][R10.64+0xe1] ;  /* 0x0000e1240a9d7981 */ /* 0x004e64000c1e1100 */
[----:B-1----:R-:W-:-:S05]  /*6110*/  PRMT R3, R157, 0x8880, RZ ;  /* 0x000088809d037816 */ /* 0x002fca00000000ff */
[----:B------:R-:W-:-:S07]  /*6120*/  IMAD R12, R3, R156, RZ ;  /* 0x0000009c030c7224 */ /* 0x000fce00078e02ff */
.L_x_267:
[----:B------:R-:W-:Y:S05]  /*6130*/  BSYNC B1 ;  /* 0x0000000000017941 */ /* 0x000fea0003800000 */
.L_x_266:
[----:B------:R-:W-:Y:S01]  /*6140*/  @!P3 IMAD R139, R139, R155, R12 ;  /* 0x0000009b8b8bb224 */ /* 0x000fe200078e020c */
[----:B------:R-:W-:Y:S04]  /*6150*/  BSSY B1, `(.L_x_268) ;  /* 0x0000006000017945 */ /* 0x000fe80003800000 */
[----:B------:R0:W-:Y:S01]  /*6160*/  @!P3 STG.E.U8 desc[UR36][R6.64+0xe1], R139 ;  /* 0x0000e18b0600b986 */ /* 0x0001e2000c101124 */
[----:B------:R-:W-:Y:S05]  /*6170*/  @P5 BRA `(.L_x_269) ;  /* 0x00000000000c5947 */ /* 0x000fea0003800000 */
[----:B--2---:R-:W1:Y:S02]  /*6180*/  LDG.E.U8 R157, desc[UR36][R8.64+0xe8] ;  /* 0x0000e824089d7981 */ /* 0x004e64000c1e1100 */
[----:B-1----:R-:W-:-:S05]  /*6190*/  PRMT R3, R157, 0x8880, RZ ;  /* 0x000088809d037816 */ /* 0x002fca00000000ff */
[----:B------:R-:W-:-:S07]  /*61a0*/  IMAD R12, R3, R156, RZ ;  /* 0x0000009c030c7224 */ /* 0x000fce00078e02ff */
.L_x_269:
[----:B------:R-:W-:Y:S05]  /*61b0*/  BSYNC B1 ;  /* 0x0000000000017941 */ /* 0x000fea0003800000 */
.L_x_268:
[----:B-1----:R-:W-:Y:S01]  /*61c0*/  @!P5 IMAD R3, R140, R155, R12 ;  /* 0x0000009b8c03d224 */ /* 0x002fe200078e020c */
[----:B------:R-:W-:Y:S04]  /*61d0*/  BSSY B1, `(.L_x_270) ;  /* 0x0000006000017945 */ /* 0x000fe80003800000 */
[----:B------:R1:W-:Y:S01]  /*61e0*/  @!P5 STG.E.U8 desc[UR36][R4.64+0xe8], R3 ;  /* 0x0000e8030400d986 */ /* 0x0003e2000c101124 */
[----:B------:R-:W-:Y:S05]  /*61f0*/  @P2 BRA `(.L_x_271) ;  /* 0x00000000000c2947 */ /* 0x000fea0003800000 */
[----:B--2---:R-:W1:Y:S02]  /*6200*/  LDG.E.U8 R157, desc[UR36][R8.64+0xe9] ;  /* 0x0000e924089d7981 */ /* 0x004e64000c1e1100 */
[----:B-1----:R-:W-:-:S05]  /*6210*/  PRMT R3, R157, 0x8880, RZ ;  /* 0x000088809d037816 */ /* 0x002fca00000000ff */
[----:B------:R-:W-:-:S07]  /*6220*/  IMAD R12, R3, R156, RZ ;  /* 0x0000009c030c7224 */ /* 0x000fce00078e02ff */
.L_x_271:
[----:B------:R-:W-:Y:S05]  /*6230*/  BSYNC B1 ;  /* 0x0000000000017941 */ /* 0x000fea0003800000 */
.L_x_270:
        /* <DEDUP_REMOVED lines=11> */
.L_x_273:
[----:B------:R-:W-:Y:S05]  /*62f0*/  BSYNC B1 ;  /* 0x0000000000017941 */ /* 0x000fea0003800000 */
.L_x_272:
[----:B-1----:R-:W-:Y:S01]  /*6300*/  @!P4 IMAD R3, R142, R155, R12 ;  /* 0x0000009b8e03c224 */ /* 0x002fe200078e020c */
[----:B------:R-:W-:Y:S04]  /*6310*/  BSSY B1, `(.L_x_274) ;  /* 0x0000006000017945 */ /* 0x000fe80003800000 */
[----:B------:R1:W-:Y:S01]  /*6320*/  @!P4 STG.E.U8 desc[UR36][R6.64+0xe8], R3 ;  /* 0x0000e8030600c986 */ /* 0x0003e2000c101124 */
[----:B------:R-:W-:Y:S05]  /*6330*/  @P3 BRA `(.L_x_275) ;  /* 0x00000000000c3947 */ /* 0x000fea0003800000 */
[----:B--2---:R-:W1:Y:S02]  /*6340*/  LDG.E.U8 R157, desc[UR36][R10.64+0xe9] ;  /* 0x0000e9240a9d7981 */ /* 0x004e64000c1e1100 */
[----:B-1----:R-:W-:-:S05]  /*6350*/  PRMT R3, R157, 0x8880, RZ ;  /* 0x000088809d037816 */ /* 0x002fca00000000ff */
[----:B------:R-:W-:-:S07]  /*6360*/  IMAD R12, R3, R156, RZ ;  /* 0x0000009c030c7224 */ /* 0x000fce00078e02ff */
.L_x_275:
[----:B------:R-:W-:Y:S05]  /*6370*/  BSYNC B1 ;  /* 0x0000000000017941 */ /* 0x000fea0003800000 */
.L_x_274:
[----:B------:R-:W-:Y:S01]  /*6380*/  @!P3 IMAD R143, R143, R155, R12 ;  /* 0x0000009b8f8fb224 */ /* 0x000fe200078e020c */
[----:B------:R-:W-:Y:S04]  /*6390*/  BSSY B1, `(.L_x_276) ;  /* 0x0000006000017945 */ /* 0x000fe80003800000 */
[----:B------:R0:W-:Y:S01]  /*63a0*/  @!P3 STG.E.U8 desc[UR36][R6.64+0xe9], R143 ;  /* 0x0000e98f0600b986 */ /* 0x0001e2000c101124 */
[----:B------:R-:W-:Y:S05]  /*63b0*/  @P5 BRA `(.L_x_277) ;  /* 0x00000000000c5947 */ /* 0x000fea0003800000 */
[----:B--2---:R-:W1:Y:S02]  /*63c0*/  LDG.E.U8 R157, desc[UR36][R8.64+0xf0] ;  /* 0x0000f024089d7981 */ /* 0x004e64000c1e1100 */
[----:B-1----:R-:W-:-:S05]  /*63d0*/  PRMT R3, R157, 0x8880, RZ ;  /* 0x000088809d037816 */ /* 0x002fca00000000ff */
[----:B------:R-:W-:-:S07]  /*63e0*/  IMAD R12, R3, R156, RZ ;  /* 0x0000009c030c7224 */ /* 0x000fce00078e02ff */
.L_x_277:
[----:B------:R-:W-:Y:S05]  /*63f0*/  BSYNC B1 ;  /* 0x0000000000017941 */ /* 0x000fea0003800000 */
.L_x_276:
[----:B-1----:R-:W-:Y:S01]  /*6400*/  @!P5 IMAD R3, R144, R155, R12 ;  /* 0x0000009b9003d224 */ /* 0x002fe200078e020c */
[----:B------:R-:W-:Y:S04]  /*6410*/  BSSY B1, `(.L_x_278) ;  /* 0x0000006000017945 */ /* 0x000fe80003800000 */
[----:B------:R1:W-:Y:S01]  /*6420*/  @!P5 STG.E.U8 desc[UR36][R4.64+0xf0], R3 ;  /* 0x0000f0030400d986 */ /* 0x0003e2000c101124 */
[----:B------:R-:W-:Y:S05]  /*6430*/  @P2 BRA `(.L_x_279) ;  /* 0x00000000000c2947 */ /* 0x000fea0003800000 */
[----:B--2---:R-:W1:Y:S02]  /*6440*/  LDG.E.U8 R157, desc[UR36][R8.64+0xf1] ;  /* 0x0000f124089d7981 */ /* 0x004e64000c1e1100 */
[----:B-1----:R-:W-:-:S05]  /*6450*/  PRMT R3, R157, 0x8880, RZ ;  /* 0x000088809d037816 */ /* 0x002fca00000000ff */
[----:B------:R-:W-:-:S07]  /*6460*/  IMAD R12, R3, R156, RZ ;  /* 0x0000009c030c7224 */ /* 0x000fce00078e02ff */
.L_x_279:
[----:B------:R-:W-:Y:S05]  /*6470*/  BSYNC B1 ;  /* 0x0000000000017941 */ /* 0x000fea0003800000 */
.L_x_278:
[C---:B------:R-:W-:Y:S01]  /*6480*/  ISETP.LT.OR P4, PT, R0.reuse, 0xf1, !P0 ;  /* 0x000000f10000780c */ /* 0x040fe20004781670 */
[----:B------:R-:W-:Y:S01]  /*6490*/  @!P2 IMAD R145, R145, R155, R12 ;  /* 0x0000009b9191a224 */ /* 0x000fe200078e020c */
[----:B------:R-:W-:Y:S01]  /*64a0*/  BSSY B1, `(.L_x_280) ;  /* 0x000000a000017945 */ /* 0x000fe20003800000 */
[C---:B------:R-:W-:Y:S02]  /*64b0*/  ISETP.LT.OR P3, PT, R0.reuse, 0xf2, !P0 ;  /* 0x000000f20000780c */ /* 0x040fe40004761670 */
        /* <DEDUP_REMOVED lines=8> */
.L_x_281:
[----:B------:R-:W-:Y:S05]  /*6540*/  BSYNC B1 ;  /* 0x0000000000017941 */ /* 0x000fea0003800000 */
.L_x_280:
[----:B-1----:R-:W-:Y:S01]  /*6550*/  @!P4 IMAD R3, R146, R155, R12 ;  /* 0x0000009b9203c224 */ /* 0x002fe200078e020c */
[----:B------:R-:W-:Y:S04]  /*6560*/  BSSY B1, `(.L_x_282) ;  /* 0x0000006000017945 */ /* 0x000fe80003800000 */
[----:B------:R1:W-:Y:S01]  /*6570*/  @!P4 STG.E.U8 desc[UR36][R6.64+0xf0], R3 ;  /* 0x0000f0030600c986 */ /* 0x0003e2000c101124 */
[----:B------:R-:W-:Y:S05]  /*6580*/  @P3 BRA `(.L_x_283) ;  /* 0x00000000000c3947 */ /* 0x000fea0003800000 */
[----:B--2---:R-:W1:Y:S02]  /*6590*/  LDG.E.U8 R157, desc[UR36][R10.64+0xf1] ;  /* 0x0000f1240a9d7981 */ /* 0x004e64000c1e1100 */
[----:B-1----:R-:W-:-:S05]  /*65a0*/  PRMT R3, R157, 0x8880, RZ ;  /* 0x000088809d037816 */ /* 0x002fca00000000ff */
[----:B------:R-:W-:-:S07]  /*65b0*/  IMAD R12, R3, R156, RZ ;  /* 0x0000009c030c7224 */ /* 0x000fce00078e02ff */
.L_x_283:
[----:B------:R-:W-:Y:S05]  /*65c0*/  BSYNC B1 ;  /* 0x0000000000017941 */ /* 0x000fea0003800000 */
.L_x_282:
[----:B------:R-:W-:Y:S01]  /*65d0*/  @!P3 IMAD R147, R147, R155, R12 ;  /* 0x0000009b9393b224 */ /* 0x000fe200078e020c */
[----:B------:R-:W-:Y:S04]  /*65e0*/  BSSY B1, `(.L_x_284) ;  /* 0x0000006000017945 */ /* 0x000fe80003800000 */
[----:B------:R0:W-:Y:S01]  /*65f0*/  @!P3 STG.E.U8 desc[UR36][R6.64+0xf1], R147 ;  /* 0x0000f1930600b986 */ /* 0x0001e2000c101124 */
[----:B------:R-:W-:Y:S05]  /*6600*/  @P2 BRA `(.L_x_285) ;  /* 0x00000000000c2947 */ /* 0x000fea0003800000 */
[----:B--2---:R-:W1:Y:S02]  /*6610*/  LDG.E.U8 R157, desc[UR36][R8.64+0xf8] ;  /* 0x0000f824089d7981 */ /* 0x004e64000c1e1100 */
[----:B-1----:R-:W-:-:S05]  /*6620*/  PRMT R3, R157, 0x8880, RZ ;  /* 0x000088809d037816 */ /* 0x002fca00000000ff */
[----:B------:R-:W-:-:S07]  /*6630*/  IMAD R12, R3, R156, RZ ;  /* 0x0000009c030c7224 */ /* 0x000fce00078e02ff */
.L_x_285:
[----:B------:R-:W-:Y:S05]  /*6640*/  BSYNC B1 ;  /* 0x0000000000017941 */ /* 0x000fea0003800000 */
.L_x_284:
[----:B-1----:R-:W-:Y:S01]  /*6650*/  @!P2 IMAD R3, R148, R155, R12 ;  /* 0x0000009b9403a224 */ /* 0x002fe200078e020c */
[----:B------:R-:W-:Y:S04]  /*6660*/  BSSY B1, `(.L_x_286) ;  /* 0x0000006000017945 */ /* 0x000fe80003800000 */
[----:B------:R1:W-:Y:S01]  /*6670*/  @!P2 STG.E.U8 desc[UR36][R4.64+0xf8], R3 ;  /* 0x0000f8030400a986 */ /* 0x0003e2000c101124 */
[----:B------:R-:W-:Y:S05]  /*6680*/  @P1 BRA `(.L_x_287) ;  /* 0x00000000000c1947 */ /* 0x000fea0003800000 */
[----:B--2---:R-:W1:Y:S02]  /*6690*/  LDG.E.U8 R157, desc[UR36][R8.64+0xf9] ;  /* 0x0000f924089d7981 */ /* 0x004e64000c1e1100 */
[----:B-1----:R-:W-:-:S05]  /*66a0*/  PRMT R3, R157, 0x8880, RZ ;  /* 0x000088809d037816 */ /* 0x002fca00000000ff */
[----:B------:R-:W-:-:S07]  /*66b0*/  IMAD R12, R3, R156, RZ ;  /* 0x0000009c030c7224 */ /* 0x000fce00078e02ff */
.L_x_287:
[----:B------:R-:W-:Y:S05]  /*66c0*/  BSYNC B1 ;  /* 0x0000000000017941 */ /* 0x000fea0003800000 */
.L_x_286:
[----:B------:R-:W-:Y:S01]  /*66d0*/  @!P1 IMAD R149, R149, R155, R12 ;  /* 0x0000009b95959224 */ /* 0x000fe200078e020c */
[----:B------:R-:W-:Y:S04]  /*66e0*/  BSSY B1, `(.L_x_288) ;  /* 0x0000006000017945 */ /* 0x000fe80003800000 */
[----:B------:R0:W-:Y:S01]  /*66f0*/  @!P1 STG.E.U8 desc[UR36][R4.64+0xf9], R149 ;  /* 0x0000f99504009986 */ /* 0x0001e2000c101124 */
[----:B------:R-:W-:Y:S05]  /*6700*/  @P5 BRA `(.L_x_289) ;  /* 0x00000000000c5947 */ /* 0x000fea0003800000 */
[----:B--2---:R-:W1:Y:S02]  /*6710*/  LDG.E.U8 R157, desc[UR36][R10.64+0xf8] ;  /* 0x0000f8240a9d7981 */ /* 0x004e64000c1e1100 */
[----:B-1----:R-:W-:-:S05]  /*6720*/  PRMT R3, R157, 0x8880, RZ ;  /* 0x000088809d037816 */ /* 0x002fca00000000ff */
[----:B------:R-:W-:-:S07]  /*6730*/  IMAD R12, R3, R156, RZ ;  /* 0x0000009c030c7224 */ /* 0x000fce00078e02ff */
.L_x_289:
[----:B------:R-:W-:Y:S05]  /*6740*/  BSYNC B1 ;  /* 0x0000000000017941 */ /* 0x000fea0003800000 */
.L_x_288:
[----:B-1----:R-:W-:Y:S01]  /*6750*/  @!P5 IMAD R3, R150, R155, R12 ;  /* 0x0000009b9603d224 */ /* 0x002fe200078e020c */
[----:B------:R-:W-:Y:S01]  /*6760*/  ISETP.LT.OR P0, PT, R0, 0xfa, !P0 ;  /* 0x000000fa0000780c */ /* 0x000fe20004701670 */
[----:B------:R-:W-:Y:S03]  /*6770*/  BSSY B1, `(.L_x_290) ;  /* 0x0000006000017945 */ /* 0x000fe60003800000 */
[----:B------:R1:W-:Y:S09]  /*6780*/  @!P5 STG.E.U8 desc[UR36][R6.64+0xf8], R3 ;  /* 0x0000f8030600d986 */ /* 0x0003f2000c101124 */
[----:B------:R-:W-:Y:S05]  /*6790*/  @P0 BRA `(.L_x_291) ;  /* 0x00000000000c0947 */ /* 0x000fea0003800000 */
[----:B--2---:R-:W1:Y:S02]  /*67a0*/  LDG.E.U8 R157, desc[UR36][R10.64+0xf9] ;  /* 0x0000f9240a9d7981 */ /* 0x004e64000c1e1100 */
[----:B-1----:R-:W-:-:S05]  /*67b0*/  PRMT R3, R157, 0x8880, RZ ;  /* 0x000088809d037816 */ /* 0x002fca00000000ff */
[----:B------:R-:W-:-:S07]  /*67c0*/  IMAD R12, R3, R156, RZ ;  /* 0x0000009c030c7224 */ /* 0x000fce00078e02ff */
.L_x_291:
[----:B------:R-:W-:Y:S05]  /*67d0*/  BSYNC B1 ;  /* 0x0000000000017941 */ /* 0x000fea0003800000 */
.L_x_290:
[----:B------:R-:W-:Y:S01]  /*67e0*/  IMAD R151, R151, R155, R12 ;  /* 0x0000009b97977224 */ /* 0x000fe200078e020c */
[----:B------:R-:W-:Y:S06]  /*67f0*/  @P0 BRA `(.L_x_292) ;  /* 0x0000001800100947 */ /* 0x000fec0003800000 */
[----:B------:R0:W-:Y:S01]  /*6800*/  STG.E.U8 desc[UR36][R6.64+0xf9], R151 ;  /* 0x0000f99706007986 */ /* 0x0001e2000c101124 */
[----:B------:R-:W-:Y:S05]  /*6810*/  BRA `(.L_x_292) ;  /* 0x0000001800087947 */ /* 0x000fea0003800000 */
.L_x_35:
[C---:B------:R-:W-:Y:S02]  /*6820*/  ISETP.GE.AND P1, PT, R162.reuse, 0x1, PT ;  /* 0x00000001a200780c */ /* 0x040fe40003f26270 */
[----:B------:R-:W-:Y:S02]  /*6830*/  ISETP.GE.AND P0, PT, R162, 0x9, PT ;  /* 0x00000009a200780c */ /* 0x000fe40003f06270 */
[C---:B------:R-:W-:Y:S02]  /*6840*/  ISETP.LT.OR P4, PT, R0.reuse, 0x1, !P1 ;  /* 0x000000010000780c */ /* 0x040fe40004f81670 */
[C---:B------:R-:W-:Y:S02]  /*6850*/  ISETP.LT.OR P3, PT, R0.reuse, 0x2, !P1 ;  /* 0x000000020000780c */ /* 0x040fe40004f61670 */
[C---:B------:R-:W-:Y:S02]  /*6860*/  ISETP.LT.OR P2, PT, R0.reuse, 0x1, !P0 ;  /* 0x000000010000780c */ /* 0x040fe40004741670 */
[----:B------:R-:W-:-:S07]  /*6870*/  ISETP.LT.OR P5, PT, R0, 0x2, !P0 ;  /* 0x000000020000780c */ /* 0x000fce00047a1670 */
[-C--:B------:R-:W-:Y:S02]  /*6880*/  @!P4 IMAD R3, R24, R155.reuse, RZ ;  /* 0x0000009b1803c224 */ /* 0x080fe400078e02ff */
[-C--:B------:R-:W-:Y:S02]  /*6890*/  @!P3 IMAD R25, R25, R155.reuse, RZ ;  /* 0x0000009b1919b224 */ /* 0x080fe400078e02ff */
[-C--:B------:R-:W-:Y:S01]  /*68a0*/  @!P2 IMAD R9, R26, R155.reuse, RZ ;  /* 0x0000009b1a09a224 */ /* 0x080fe200078e02ff */
[----:B------:R0:W-:Y:S01]  /*68b0*/  @!P4 STG.E.U8 desc[UR36][R4.64], R3 ;  /* 0x000000030400c986 */ /* 0x0001e2000c101124 */
[C---:B------:R-:W-:Y:S01]  /*68c0*/  ISETP.LT.OR P4, PT, R0.reuse, 0x9, !P1 ;  /* 0x000000090000780c */ /* 0x040fe20004f81670 */
[----:B------:R-:W-:Y:S02]  /*68d0*/  @!P5 IMAD R27, R27, R155, RZ ;  /* 0x0000009b1b1bd224 */ /* 0x000fe400078e02ff */
[----:B------:R-:W-:Y:S01]  /*68e0*/  @!P3 STG.E.U8 desc[UR36][R4.64+0x1], R25 ;  /* 0x000001190400b986 */ /* 0x000fe2000c101124 */
[----:B------:R-:W-:-:S03]  /*68f0*/  ISETP.LT.OR P3, PT, R0, 0xa, !P1 ;  /* 0x0000000a0000780c */ /* 0x000fc60004f61670 */
[----:B------:R1:W-:Y:S01]  /*6900*/  @!P2 STG.E.U8 desc[UR36][R6.64], R9 ;  /* 0x000000090600a986 */ /* 0x0003e2000c101124 */
[----:B------:R-:W-:-:S03]  /*6910*/  ISETP.LT.OR P2, PT, R0, 0x9, !P0 ;  /* 0x000000090000780c */ /* 0x000fc60004741670 */
[----:B------:R-:W-:Y:S01]  /*6920*/  @!P5 STG.E.U8 desc[UR36][R6.64+0x1], R27 ;  /* 0x0000011b0600d986 */ /* 0x000fe2000c101124 */
[----:B------:R-:W-:Y:S01]  /*6930*/  ISETP.LT.OR P5, PT, R0, 0xa, !P0 ;  /* 0x0000000a0000780c */ /* 0x000fe200047a1670 */
[----:B------:R-:W-:-:S04]  /*6940*/  @!P4 IMAD R11, R28, R155, RZ ;  /* 0x0000009b1c0bc224 */ /* 0x000fc800078e02ff */
[-C--:B------:R-:W-:Y:S01]  /*6950*/  @!P3 IMAD R29, R29, R155.reuse, RZ ;  /* 0x0000009b1d1db224 */ /* 0x080fe200078e02ff */
[----:B------:R-:W-:Y:S01]  /*6960*/  @!P4 STG.E.U8 desc[UR36][R4.64+0x8], R11 ;  /* 0x0000080b0400c986 */ /* 0x000fe2000c101124 */
[----:B------:R-:W-:Y:S02]  /*6970*/  ISETP.LT.OR P4, PT, R0, 0x11, !P1 ;  /* 0x000000110000780c */ /* 0x000fe40004f81670 */
[-C--:B0-----:R-:W-:Y:S01]  /*6980*/  @!P2 IMAD R3, R30, R155.reuse, RZ ;  /* 0x0000009b1e03a224 */ /* 0x081fe200078e02ff */
[----:B------:R-:W-:Y:S01]  /*6990*/  @!P3 STG.E.U8 desc[UR36][R4.64+0x9], R29 ;  /* 0x0000091d0400b986 */ /* 0x000fe2000c101124 */
[C---:B------:R-:W-:Y:S02]  /*69a0*/  ISETP.LT.OR P3, PT, R0.reuse, 0x12, !P1 ;  /* 0x000000120000780c */ /* 0x040fe40004f61670 */
[----:B------:R-:W-:Y:S01]  /*69b0*/  @!P5 IMAD R31, R31, R155, RZ ;  /* 0x0000009b1f1fd224 */ /* 0x000fe200078e02ff */
[----:B------:R0:W-:Y:S01]  /*69c0*/  @!P2 STG.E.U8 desc[UR36][R6.64+0x8], R3 ;  /* 0x000008030600a986 */ /* 0x0001e2000c101124 */
[----:B------:R-:W-:-:S03]  /*69d0*/  ISETP.LT.OR P2, PT, R0, 0x11, !P0 ;  /* 0x000000110000780c */ /* 0x000fc60004741670 */
[----:B------:R-:W-:Y:S01]  /*69e0*/  @!P5 STG.E.U8 desc[UR36][R6.64+0x9], R31 ;  /* 0x0000091f0600d986 */ /* 0x000fe2000c101124 */
[----:B------:R-:W-:Y:S01]  /*69f0*/  ISETP.LT.OR P5, PT, R0, 0x12, !P0 ;  /* 0x000000120000780c */ /* 0x000fe200047a1670 */
[----:B-1----:R-:W-:-:S04]  /*6a00*/  @!P4 IMAD R9, R32, R155, RZ ;  /* 0x0000009b2009c224 */ /* 0x002fc800078e02ff */
        /* <DEDUP_REMOVED lines=301> */
[----:B------:R1:W-:Y:S01]  /*7ce0*/  @!P4 STG.E.U8 desc[UR36][R4.64+0xd8], R11 ;  /* 0x0000d80b0400c986 */ /* 0x0003e2000c101124 */
        /* <DEDUP_REMOVED lines=13> */
[-C--:B-1----:R-:W-:Y:S01]  /*7dc0*/  @!P2 IMAD R11, R138, R155.reuse, RZ ;  /* 0x0000009b8a0ba224 */ /* 0x082fe200078e02ff */
[----:B------:R-:W-:Y:S01]  /*7dd0*/  @!P3 STG.E.U8 desc[UR36][R4.64+0xe1], R137 ;  /* 0x0000e1890400b986 */ /* 0x000fe2000c101124 */
[C---:B------:R-:W-:Y:S02]  /*7de0*/  ISETP.LT.OR P3, PT, R0.reuse, 0xea, !P1 ;  /* 0x000000ea0000780c */ /* 0x040fe40004f61670 */
[----:B------:R-:W-:Y:S01]  /*7df0*/  @!P5 IMAD R139, R139, R155, RZ ;  /* 0x0000009b8b8bd224 */ /* 0x000fe200078e02ff */
[----:B------:R1:W-:Y:S01]  /*7e00*/  @!P2 STG.E.U8 desc[UR36][R6.64+0xe0], R11 ;  /* 0x0000e00b0600a986 */ /* 0x0003e2000c101124 */
[----:B------:R-:W-:-:S03]  /*7e10*/  ISETP.LT.OR P2, PT, R0, 0xe9, !P0 ;  /* 0x000000e90000780c */ /* 0x000fc60004741670 */
[----:B------:R-:W-:Y:S01]  /*7e20*/  @!P5 STG.E.U8 desc[UR36][R6.64+0xe1], R139 ;  /* 0x0000e18b0600d986 */ /* 0x000fe2000c101124 */
[----:B------:R-:W-:Y:S01]  /*7e30*/  ISETP.LT.OR P5, PT, R0, 0xea, !P0 ;  /* 0x000000ea0000780c */ /* 0x000fe200047a1670 */
[----:B0-----:R-:W-:-:S04]  /*7e40*/  @!P4 IMAD R3, R140, R155, RZ ;  /* 0x0000009b8c03c224 */ /* 0x001fc800078e02ff */
[-C--:B------:R-:W-:Y:S01]  /*7e50*/  @!P3 IMAD R141, R141, R155.reuse, RZ ;  /* 0x0000009b8d8db224 */ /* 0x080fe200078e02ff */
[----:B------:R0:W-:Y:S01]  /*7e60*/  @!P4 STG.E.U8 desc[UR36][R4.64+0xe8], R3 ;  /* 0x0000e8030400c986 */ /* 0x0001e2000c101124 */
[----:B------:R-:W-:Y:S02]  /*7e70*/  ISETP.LT.OR P4, PT, R0, 0xf2, !P1 ;  /* 0x000000f20000780c */ /* 0x000fe40004f81670 */
[-C--:B---3--:R-:W-:Y:S01]  /*7e80*/  @!P2 IMAD R9, R142, R155.reuse, RZ ;  /* 0x0000009b8e09a224 */ /* 0x088fe200078e02ff */
[----:B------:R-:W-:Y:S01]  /*7e90*/  @!P3 STG.E.U8 desc[UR36][R4.64+0xe9], R141 ;  /* 0x0000e98d0400b986 */ /* 0x000fe2000c101124 */
[C---:B------:R-:W-:Y:S02]  /*7ea0*/  ISETP.LT.OR P3, PT, R0.reuse, 0xf1, !P1 ;  /* 0x000000f10000780c */ /* 0x040fe40004f61670 */
[----:B------:R-:W-:Y:S01]  /*7eb0*/  @!P5 IMAD R143, R143, R155, RZ ;  /* 0x0000009b8f8fd224 */ /* 0x000fe200078e02ff */
[----:B------:R-:W-:Y:S01]  /*7ec0*/  @!P2 STG.E.U8 desc[UR36][R6.64+0xe8], R9 ;  /* 0x0000e8090600a986 */ /* 0x000fe2000c101124 */
[----:B------:R-:W-:-:S03]  /*7ed0*/  ISETP.LT.OR P2, PT, R0, 0xf1, !P0 ;  /* 0x000000f10000780c */ /* 0x000fc60004741670 */
[----:B------:R-:W-:Y:S01]  /*7ee0*/  @!P5 STG.E.U8 desc[UR36][R6.64+0xe9], R143 ;  /* 0x0000e98f0600d986 */ /* 0x000fe2000c101124 */
[----:B------:R-:W-:Y:S01]  /*7ef0*/  ISETP.LT.OR P5, PT, R0, 0xf9, !P0 ;  /* 0x000000f90000780c */ /* 0x000fe200047a1670 */
[----:B------:R-:W-:-:S04]  /*7f00*/  @!P4 IMAD R145, R145, R155, RZ ;  /* 0x0000009b9191c224 */ /* 0x000fc800078e02ff */
[-C--:B-1----:R-:W-:Y:S01]  /*7f10*/  @!P3 IMAD R11, R144, R155.reuse, RZ ;  /* 0x0000009b900bb224 */ /* 0x082fe200078e02ff */
[----:B------:R-:W-:Y:S01]  /*7f20*/  @!P4 STG.E.U8 desc[UR36][R4.64+0xf1], R145 ;  /* 0x0000f1910400c986 */ /* 0x000fe2000c101124 */
[C---:B------:R-:W-:Y:S02]  /*7f30*/  ISETP.LT.OR P4, PT, R0.reuse, 0xf2, !P0 ;  /* 0x000000f20000780c */ /* 0x040fe40004781670 */
[C---:B------:R-:W-:Y:S01]  /*7f40*/  ISETP.LT.OR P0, PT, R0.reuse, 0xfa, !P0 ;  /* 0x000000fa0000780c */ /* 0x040fe20004701670 */
[----:B------:R1:W-:Y:S01]  /*7f50*/  @!P3 STG.E.U8 desc[UR36][R4.64+0xf0], R11 ;  /* 0x0000f00b0400b986 */ /* 0x0003e2000c101124 */
[----:B------:R-:W-:Y:S01]  /*7f60*/  ISETP.LT.OR P3, PT, R0, 0xf9, !P1 ;  /* 0x000000f90000780c */ /* 0x000fe20004f61670 */
[----:B0-----:R-:W-:Y:S01]  /*7f70*/  @!P2 IMAD R3, R146, R155, RZ ;  /* 0x0000009b9203a224 */ /* 0x001fe200078e02ff */
[----:B------:R-:W-:-:S04]  /*7f80*/  ISETP.LT.OR P1, PT, R0, 0xfa, !P1 ;  /* 0x000000fa0000780c */ /* 0x000fc80004f21670 */
[----:B------:R0:W-:Y:S03]  /*7f90*/  @!P2 STG.E.U8 desc[UR36][R6.64+0xf0], R3 ;  /* 0x0000f0030600a986 */ /* 0x0001e6000c101124 */
[-C--:B------:R-:W-:Y:S02]  /*7fa0*/  @!P4 IMAD R147, R147, R155.reuse, RZ ;  /* 0x0000009b9393c224 */ /* 0x080fe400078e02ff */
[-C--:B-1----:R-:W-:Y:S02]  /*7fb0*/  @!P5 IMAD R11, R150, R155.reuse, RZ ;  /* 0x0000009b960bd224 */ /* 0x082fe400078e02ff */
[-C--:B------:R-:W-:Y:S01]  /*7fc0*/  @!P3 IMAD R9, R148, R155.reuse, RZ ;  /* 0x0000009b9409b224 */ /* 0x080fe200078e02ff */
[----:B------:R0:W-:Y:S01]  /*7fd0*/  @!P4 STG.E.U8 desc[UR36][R6.64+0xf1], R147 ;  /* 0x0000f1930600c986 */ /* 0x0001e2000c101124 */
[-C--:B------:R-:W-:Y:S02]  /*7fe0*/  @!P1 IMAD R149, R149, R155.reuse, RZ ;  /* 0x0000009b95959224 */ /* 0x080fe400078e02ff */
[----:B------:R-:W-:Y:S01]  /*7ff0*/  @!P0 IMAD R151, R151, R155, RZ ;  /* 0x0000009b97978224 */ /* 0x000fe200078e02ff */
[----:B------:R0:W-:Y:S04]  /*8000*/  @!P3 STG.E.U8 desc[UR36][R4.64+0xf8], R9 ;  /* 0x0000f8090400b986 */ /* 0x0001e8000c101124 */
[----:B------:R0:W-:Y:S04]  /*8010*/  @!P1 STG.E.U8 desc[UR36][R4.64+0xf9], R149 ;  /* 0x0000f99504009986 */ /* 0x0001e8000c101124 */
[----:B------:R0:W-:Y:S04]  /*8020*/  @!P5 STG.E.U8 desc[UR36][R6.64+0xf8], R11 ;  /* 0x0000f80b0600d986 */ /* 0x0001e8000c101124 */
[----:B------:R0:W-:Y:S02]  /*8030*/  @!P0 STG.E.U8 desc[UR36][R6.64+0xf9], R151 ;  /* 0x0000f99706008986 */ /* 0x0001e4000c101124 */
.L_x_292:
[----:B------:R-:W-:Y:S05]  /*8040*/  BSYNC B0 ;  /* 0x0000000000007941 */ /* 0x000fea0003800000 */
.L_x_34:
[----:B------:R-:W-:Y:S01]  /*8050*/  ULDC UR4, c[0x0][0xc] ;  /* 0x0000030000047ab9 */ /* 0x000fe20000000800 */
[----:B------:R-:W-:Y:S01]  /*8060*/  ULDC UR5, c[0x0][0x10] ;  /* 0x0000040000057ab9 */ /* 0x000fe20000000800 */
[----:B01----:R-:W0:Y:S01]  /*8070*/  LDC R3, c[0x0][0x14] ;  /* 0x00000500ff037b82 */ /* 0x003e220000000800 */
[----:B------:R-:W-:Y:S01]  /*8080*/  UIMAD.WIDE.U32 UR4, UR4, UR5, URZ ;  /* 0x00000005040472a5 */ /* 0x000fe2000f8e003f */
[----:B------:R-:W-:Y:S01]  /*8090*/  PRMT R0, RZ, 0x7610, R0 ;  /* 0x00007610ff007816 */ /* 0x000fe20000000000 */
[----:B------:R-:W-:Y:S02]  /*80a0*/  IMAD.MOV.U32 R153, RZ, RZ, -0x1 ;  /* 0xffffffffff997424 */ /* 0x000fe400078e00ff */
[----:B------:R-:W-:Y:S02]  /*80b0*/  IMAD.MOV.U32 R22, RZ, RZ, -0x1 ;  /* 0xffffffffff167424 */ /* 0x000fe400078e00ff */
[----:B0-----:R-:W-:-:S04]  /*80c0*/  IMAD.WIDE.U32 R16, R3, UR4, R16 ;  /* 0x0000000403107c25 */ /* 0x001fc8000f8e0010 */
[----:B------:R-:W-:Y:S01]  /*80d0*/  IMAD R3, R3, UR5, RZ ;  /* 0x0000000503037c24 */ /* 0x000fe2000f8e02ff */
[----:B------:R-:W-:Y:S02]  /*80e0*/  ULDC.64 UR4, c[0x0][0x650] ;  /* 0x0001940000047ab9 */ /* 0x000fe40000000a00 */
[----:B------:R-:W-:Y:S01]  /*80f0*/  ISETP.GE.U32.AND P0, PT, R16, UR4, PT ;  /* 0x0000000410007c0c */ /* 0x000fe2000bf06070 */
[----:B------:R-:W-:-:S05]  /*8100*/  IMAD.IADD R17, R17, 0x1, R3 ;  /* 0x0000000111117824 */ /* 0x000fca00078e0203 */
[----:B------:R-:W-:-:S13]  /*8110*/  ISETP.GE.U32.AND.EX P0, PT, R17, UR5, PT, P0 ;  /* 0x0000000511007c0c */ /* 0x000fda000bf06100 */
[----:B------:R-:W-:Y:S05]  /*8120*/  @P0 BRA `(.L_x_293) ;  /* 0x0000000400640947 */ /* 0x000fea0003800000 */
[----:B------:R-:W0:Y:S01]  /*8130*/  S2R R12, SR_CTAID.X ;  /* 0x00000000000c7919 */ /* 0x000e220000002500 */
[----:B------:R-:W1:Y:S01]  /*8140*/  LDC.64 R10, c[0x0][0x628] ;  /* 0x00018a00ff0a7b82 */ /* 0x000e620000000a00 */
[----:B------:R-:W-:Y:S01]  /*8150*/  ULDC UR4, c[0x0][0x150] ;  /* 0x0000540000047ab9 */ /* 0x000fe20000000800 */
[----:B------:R-:W-:Y:S01]  /*8160*/  IMAD.MOV.U32 R8, RZ, RZ, R16 ;  /* 0x000000ffff087224 */ /* 0x000fe200078e0010 */
[----:B------:R-:W0:Y:S01]  /*8170*/  S2R R24, SR_CTAID.Y ;  /* 0x0000000000187919 */ /* 0x000e220000002600 */
[----:B------:R-:W-:-:S04]  /*8180*/  IMAD.MOV.U32 R9, RZ, RZ, R17 ;  /* 0x000000ffff097224 */ /* 0x000fc800078e0011 */
[----:B------:R-:W2:Y:S08]  /*8190*/  LDC R21, c[0x0][0x144] ;  /* 0x00005100ff157b82 */ /* 0x000eb00000000800 */
[----:B------:R-:W2:Y:S08]  /*81a0*/  LDC R0, c[0x0][0x630] ;  /* 0x00018c00ff007b82 */ /* 0x000eb00000000800 */
[----:B------:R-:W2:Y:S01]  /*81b0*/  LDC.64 R14, c[0x0][0x620] ;  /* 0x00018800ff0e7b82 */ /* 0x000ea20000000a00 */
[----:B-1----:R-:W-:-:S04]  /*81c0*/  ISETP.NE.U32.AND P0, PT, R10, RZ, PT ;  /* 0x000000ff0a00720c */ /* 0x002fc80003f05070 */
[----:B------:R-:W-:Y:S02]  /*81d0*/  ISETP.NE.AND.EX P0, PT, R11, RZ, PT, P0 ;  /* 0x000000ff0b00720c */ /* 0x000fe40003f05300 */
[----:B0-----:R-:W-:-:S05]  /*81e0*/  I2FP.F32.U32 R3, R12 ;  /* 0x0000000c00037245 */ /* 0x001fca0000201000 */
[----:B------:R-:W-:-:S04]  /*81f0*/  FMUL R3, R3, UR4 ;  /* 0x0000000403037c20 */ /* 0x000fc80008400000 */
[----:B------:R0:W1:Y:S02]  /*8200*/  F2I.U32.TRUNC.NTZ R20, R3 ;  /* 0x0000000300147305 */ /* 0x000064000020f000 */
[----:B------:R-:W-:Y:S05]  /*8210*/  @!P0 BRA `(.L_x_294) ;  /* 0x0000000000288947 */ /* 0x000fea0003800000 */
[----:B0-----:R-:W0:Y:S02]  /*8220*/  LDC R3, c[0x0][0x634] ;  /* 0x00018d00ff037b82 */ /* 0x001e240000000800 */
[----:B0-----:R-:W-:-:S05]  /*8230*/  IADD3 R3, P0, R16, R3, RZ ;  /* 0x0000000310037210 */ /* 0x001fca0007f1e0ff */
[----:B------:R-:W-:-:S04]  /*8240*/  IMAD.X R13, RZ, RZ, R17, P0 ;  /* 0x000000ffff0d7224 */ /* 0x000fc800000e0611 */
[----:B---3--:R-:W-:-:S04]  /*8250*/  IMAD.WIDE.U32 R4, R13, R10, RZ ;  /* 0x0000000a0d047225 */ /* 0x008fc800078e00ff */
[----:B----4-:R-:W-:-:S04]  /*8260*/  IMAD.WIDE.U32 R6, P0, R3, R11, R4 ;  /* 0x0000000b03067225 */ /* 0x010fc80007800004 */
[----:B------:R-:W-:-:S04]  /*8270*/  IMAD.WIDE.U32 R4, R3, R10, RZ ;  /* 0x0000000a03047225 */ /* 0x000fc800078e00ff */
[----:B------:R-:W-:Y:S01]  /*8280*/  IMAD.X R9, RZ, RZ, RZ, P0 ;  /* 0x000000ffff097224 */ /* 0x000fe200000e06ff */
[----:B------:R-:W-:Y:S01]  /*8290*/  IADD3 RZ, P0, R5, R6, RZ ;  /* 0x0000000605ff7210 */ /* 0x000fe20007f1e0ff */
[----:B------:R-:W-:-:S04]  /*82a0*/  IMAD.MOV.U32 R8, RZ, RZ, R7 ;  /* 0x000000ffff087224 */ /* 0x000fc800078e0007 */
[----:B------:R-:W-:-:S08]  /*82b0*/  IMAD.WIDE.U32.X R8, R13, R11, R8, P0 ;  /* 0x0000000b0d087225 */ /* 0x000fd000000e0408 */
.L_x_294:
[----:B------:R-:W3:Y:S01]  /*82c0*/  LDC.64 R28, c[0x0][0x640] ;  /* 0x00019000ff1c7b82 */ /* 0x000ee20000000a00 */
[-CC-:B--2---:R-:W-:Y:S01]  /*82d0*/  SHF.R.U64 R22, R8, R0.reuse, R9.reuse ;  /* 0x0000000008167219 */ /* 0x184fe20000001209 */
[----:B-1----:R-:W-:Y:S01]  /*82e0*/  IMAD.MOV R20, RZ, RZ, -R20 ;  /* 0x000000ffff147224 */ /* 0x002fe200078e0a14 */
[----:B------:R-:W-:Y:S01]  /*82f0*/  SHF.R.U32.HI R0, RZ, R0, R9 ;  /* 0x00000000ff007219 */ /* 0x000fe20000011609 */
[----:B------:R-:W-:Y:S01]  /*8300*/  ULDC UR4, c[0x0][0x154] ;  /* 0x0000550000047ab9 */ /* 0x000fe20000000800 */
[----:B0-----:R-:W-:Y:S01]  /*8310*/  IADD3 R3, P0, RZ, -R22, RZ ;  /* 0x80000016ff037210 */ /* 0x001fe20007f1e0ff */
[----:B------:R-:W-:Y:S02]  /*8320*/  IMAD R21, R21, R20, R12 ;  /* 0x0000001415157224 */ /* 0x000fe400078e020c */
[----:B----4-:R-:W0:Y:S01]  /*8330*/  LDC R6, c[0x0][0x618] ;  /* 0x00018600ff067b82 */ /* 0x010e220000000800 */
[----:B------:R-:W-:Y:S02]  /*8340*/  IMAD.MOV.U32 R7, RZ, RZ, 0x1 ;  /* 0x00000001ff077424 */ /* 0x000fe400078e00ff */
[----:B---3--:R-:W-:-:S04]  /*8350*/  IMAD.X R5, RZ, RZ, ~R0, P0 ;  /* 0x000000ffff057224 */ /* 0x008fc800000e0e00 */
[-C--:B------:R-:W-:Y:S01]  /*8360*/  IMAD R0, R5, R14.reuse, RZ ;  /* 0x0000000e05007224 */ /* 0x080fe200078e02ff */
[----:B------:R-:W1:Y:S01]  /*8370*/  LDC R8, c[0x0][0x608] ;  /* 0x00018200ff087b82 */ /* 0x000e620000000800 */
[----:B------:R-:W-:-:S04]  /*8380*/  IMAD.WIDE.U32 R4, R3, R14, R16 ;  /* 0x0000000e03047225 */ /* 0x000fc800078e0010 */
[----:B------:R-:W-:Y:S01]  /*8390*/  IMAD R3, R3, R15, R0 ;  /* 0x0000000f03037224 */ /* 0x000fe200078e0200 */
[----:B------:R-:W-:Y:S02]  /*83a0*/  I2FP.F32.U32 R0, R24 ;  /* 0x0000001800007245 */ /* 0x000fe40000201000 */
[----:B------:R-:W2:Y:S01]  /*83b0*/  LDC R26, c[0x0][0x658] ;  /* 0x00019600ff1a7b82 */ /* 0x000ea20000000800 */
[----:B------:R-:W-:Y:S01]  /*83c0*/  IMAD.IADD R3, R5, 0x1, R3 ;  /* 0x0000000105037824 */ /* 0x000fe200078e0203 */
[----:B------:R-:W-:Y:S01]  /*83d0*/  ISETP.NE.U32.AND P0, PT, R28, RZ, PT ;  /* 0x000000ff1c00720c */ /* 0x000fe20003f05070 */
[----:B------:R-:W-:Y:S01]  /*83e0*/  FMUL R0, R0, UR4 ;  /* 0x0000000400007c20 */ /* 0x000fe20008400000 */
[----:B------:R-:W-:Y:S02]  /*83f0*/  IMAD.MOV.U32 R5, RZ, RZ, -0x1 ;  /* 0xffffffffff057424 */ /* 0x000fe400078e00ff */
[----:B------:R-:W-:Y:S01]  /*8400*/  ISETP.NE.AND.EX P0, PT, R29, RZ, PT, P0 ;  /* 0x000000ff1d00720c */ /* 0x000fe20003f05300 */
[----:B------:R3:W4:Y:S01]  /*8410*/  F2I.U32.TRUNC.NTZ R13, R0 ;  /* 0x00000000000d7305 */ /* 0x000722000020f000 */
[----:B------:R-:W3:Y:S01]  /*8420*/  LDC R15, c[0x0][0x148] ;  /* 0x00005200ff0f7b82 */ /* 0x000ee20000000800 */
[----:B0-----:R-:W-:-:S02]  /*8430*/  SHF.R.U64 R12, R4, R6, R3 ;  /* 0x00000006040c7219 */ /* 0x001fc40000001203 */
[----:B------:R-:W-:-:S05]  /*8440*/  SHF.R.U32.HI R3, RZ, R6, R3 ;  /* 0x00000006ff037219 */ /* 0x000fca0000011603 */
[----:B------:R-:W0:Y:S01]  /*8450*/  LDC R20, c[0x0][0x600] ;  /* 0x00018000ff147b82 */ /* 0x000e220000000800 */
[-CC-:B-1----:R-:W-:Y:S02]  /*8460*/  SHF.R.U64 R10, R12, R8.reuse, R3.reuse ;  /* 0x000000080c0a7219 */ /* 0x182fe40000001203 */
[----:B------:R-:W-:-:S05]  /*8470*/  SHF.R.U32.HI R3, RZ, R8, R3 ;  /* 0x00000008ff037219 */ /* 0x000fca0000011603 */
[----:B------:R-:W1:Y:S01]  /*8480*/  LDC R27, c[0x0][0x648] ;  /* 0x00019200ff1b7b82 */ /* 0x000e620000000800 */
[-C--:B--2---:R-:W-:Y:S02]  /*8490*/  SHF.L.U32 R4, R5, R26.reuse, RZ ;  /* 0x0000001a05047219 */ /* 0x084fe400000006ff */
[--C-:B------:R-:W-:Y:S02]  /*84a0*/  SHF.R.U64 R14, R10, R26, R3.reuse ;  /* 0x0000001a0a0e7219 */ /* 0x100fe40000001203 */
[----:B------:R-:W-:Y:S02]  /*84b0*/  LOP3.LUT R25, RZ, R4, RZ, 0x33, !PT ;  /* 0x00000004ff197212 */ /* 0x000fe400078e33ff */
[-C--:B------:R-:W-:Y:S01]  /*84c0*/  SHF.R.U32.HI R5, RZ, R26.reuse, R3 ;  /* 0x0000001aff057219 */ /* 0x080fe20000011603 */
[----:B------:R-:W2:Y:S01]  /*84d0*/  LDC R30, c[0x0][0x638] ;  /* 0x00018e00ff1e7b82 */ /* 0x000ea20000000800 */
[----:B------:R-:W-:Y:S01]  /*84e0*/  SHF.L.U32 R154, R7, R26, RZ ;  /* 0x0000001a079a7219 */ /* 0x000fe200000006ff */
[----:B------:R-:W-:-:S06]  /*84f0*/  IMAD.MOV.U32 R4, RZ, RZ, R14 ;  /* 0x000000ffff047224 */ /* 0x000fcc00078e000e */
[----:B------:R-:W0:Y:S01]  /*8500*/  LDC R31, c[0x0][0x610] ;  /* 0x00018400ff1f7b82 */ /* 0x000e220000000800 */
[----:B----4-:R-:W-:Y:S05]  /*8510*/  @!P0 BRA `(.L_x_295) ;  /* 0x0000000000288947 */ /* 0x010fea0003800000 */
        /* <DEDUP_REMOVED lines=10> */
.L_x_295:
[----:B------:R-:W-:Y:S01]  /*85c0*/  ISETP.NE.AND P0, PT, R2, 0x1, PT ;  /* 0x000000010200780c */ /* 0x000fe20003f05270 */
[----:B0-----:R-:W-:Y:S01]  /*85d0*/  VIADD R7, R20, 0xffffffff ;  /* 0xffffffff14077836 */ /* 0x001fe20000000000 */
[----:B-1-3--:R-:W-:Y:S01]  /*85e0*/  SHF.R.U64 R0, R4, R27, R5 ;  /* 0x0000001b04007219 */ /* 0x00afe20000001205 */
[----:B------:R-:W-:Y:S01]  /*85f0*/  IMAD.MOV R13, RZ, RZ, -R13 ;  /* 0x000000ffff0d7224 */ /* 0x000fe200078e0a0d */
[----:B------:R-:W-:Y:S01]  /*8600*/  LOP3.LUT R5, R10, R25, RZ, 0xc0, !PT ;  /* 0x000000190a057212 */ /* 0x000fe200078ec0ff */
[----:B------:R-:W-:Y:S02]  /*8610*/  IMAD.MOV.U32 R4, RZ, RZ, 0x1 ;  /* 0x00000001ff047424 */ /* 0x000fe400078e00ff */
[----:B------:R-:W-:Y:S02]  /*8620*/  IMAD.MOV R3, RZ, RZ, -R0 ;  /* 0x000000ffff037224 */ /* 0x000fe400078e0a00 */
[----:B------:R-:W-:Y:S01]  /*8630*/  IMAD R154, R154, R0, R5 ;  /* 0x000000009a9a7224 */ /* 0x000fe200078e0205 */
[----:B------:R-:W-:Y:S01]  /*8640*/  LOP3.LUT R5, R12, R7, RZ, 0xc0, !PT ;  /* 0x000000070c057212 */ /* 0x000fe200078ec0ff */
[----:B--2---:R-:W-:-:S02]  /*8650*/  IMAD R0, R3, R30, R14 ;  /* 0x0000001e03007224 */ /* 0x004fc400078e020e */
[----:B------:R-:W-:Y:S02]  /*8660*/  @P0 IMAD R21, R15, R13, R24 ;  /* 0x0000000d0f150224 */ /* 0x000fe400078e0218 */
[----:B------:R-:W-:Y:S01]  /*8670*/  IMAD R3, R0, R20, R5 ;  /* 0x0000001400037224 */ /* 0x000fe200078e0205 */
[----:B------:R-:W-:Y:S01]  /*8680*/  PRMT R0, R4, 0x7610, R0 ;  /* 0x0000761004007816 */ /* 0x000fe20000000000 */
[----:B------:R-:W-:-:S05]  /*8690*/  IMAD R154, R154, R31, R21 ;  /* 0x0000001f9a9a7224 */ /* 0x000fca00078e0215 */
[----:B------:R-:W-:Y:S02]  /*86a0*/  SEL R153, R3, R154, !P0 ;  /* 0x0000009a03997207 */ /* 0x000fe40004000000 */
[----:B------:R-:W-:-:S07]  /*86b0*/  SEL R154, R154, R3, !P0 ;  /* 0x000000039a9a7207 */ /* 0x000fce0004000000 */
.L_x_293:
[----:B------:R-:W-:-:S13]  /*86c0*/  LOP3.LUT P0, RZ, R0, 0xff, RZ, 0xc0, !PT ;  /* 0x000000ff00ff7812 */ /* 0x000fda000780c0ff */
[----:B------:R-:W-:Y:S05]  /*86d0*/  @P0 BRA `(.L_x_296) ;  /* 0xffffff8800cc0947 */ /* 0x000fea000383ffff */
[----:B------:R-:W-:Y:S05]  /*86e0*/  EXIT ;  /* 0x000000000000794d */ /* 0x000fea0003800000 */
.L_x_7:
[----:B0-----:R-:W-:Y:S01]  /*86f0*/  ULDC.64 UR4, c[0x0][0x650] ;  /* 0x0001940000047ab9 */ /* 0x001fe20000000a00 */
        /* <DEDUP_REMOVED lines=25> */
.L_x_298:
[----:B------:R-:W0:Y:S01]  /*8890*/  LDC.64 R28, c[0x0][0x640] ;  /* 0x00019000ff1c7b82 */ /* 0x000e220000000a00 */
[-CC-:B------:R-:W-:Y:S01]  /*88a0*/  SHF.R.U64 R22, R12, R6.reuse, R13.reuse ;  /* 0x000000060c167219 */ /* 0x180fe2000000120d */
[----:B------:R-:W-:Y:S01]  /*88b0*/  IMAD.MOV.U32 R30, RZ, RZ, 0x1 ;  /* 0x00000001ff1e7424 */ /* 0x000fe200078e00ff */
[----:B------:R-:W-:Y:S02]  /*88c0*/  SHF.R.U32.HI R6, RZ, R6, R13 ;  /* 0x00000006ff067219 */ /* 0x000fe4000001160d */
        /* <DEDUP_REMOVED lines=8> */
[----:B------:R-:W-:Y:S01]  /*8950*/  IMAD.IADD R9, R9, 0x1, R11 ;  /* 0x0000000109097824 */ /* 0x000fe200078e020b */
[----:B0-----:R-:W-:-:S04]  /*8960*/  ISETP.NE.U32.AND P0, PT, R28, RZ, PT ;  /* 0x000000ff1c00720c */ /* 0x001fc80003f05070 */
[----:B------:R-:W-:Y:S02]  /*8970*/  ISETP.NE.AND.EX P0, PT, R29, RZ, PT, P0 ;  /* 0x000000ff1d00720c */ /* 0x000fe40003f05300 */
[----:B------:R-:W0:Y:S01]  /*8980*/  LDC R20, c[0x0][0x600] ;  /* 0x00018000ff147b82 */ /* 0x000e220000000800 */
[-CC-:B-1----:R-:W-:Y:S01]  /*8990*/  SHF.R.U64 R14, R8, R10.reuse, R9.reuse ;  /* 0x0000000a080e7219 */ /* 0x182fe20000001209 */
[----:B------:R-:W-:Y:S01]  /*89a0*/  IMAD.MOV.U32 R8, RZ, RZ, -0x1 ;  /* 0xffffffffff087424 */ /* 0x000fe200078e00ff */
[----:B------:R-:W-:-:S05]  /*89b0*/  SHF.R.U32.HI R9, RZ, R10, R9 ;  /* 0x0000000aff097219 */ /* 0x000fca0000011609 */
[----:B------:R-:W1:Y:S01]  /*89c0*/  LDC R24, c[0x0][0x648] ;  /* 0x00019200ff187b82 */ /* 0x000e620000000800 */
[-CC-:B--2---:R-:W-:Y:S02]  /*89d0*/  SHF.R.U64 R23, R14, R12.reuse, R9.reuse ;  /* 0x0000000c0e177219 */ /* 0x184fe40000001209 */
[----:B------:R-:W-:-:S05]  /*89e0*/  SHF.R.U32.HI R6, RZ, R12, R9 ;  /* 0x0000000cff067219 */ /* 0x000fca0000011609 */
[----:B------:R-:W2:Y:S01]  /*89f0*/  LDC R26, c[0x0][0x638] ;  /* 0x00018e00ff1a7b82 */ /* 0x000ea20000000800 */
[-C--:B---3--:R-:W-:Y:S02]  /*8a00*/  SHF.L.U32 R8, R8, R27.reuse, RZ ;  /* 0x0000001b08087219 */ /* 0x088fe400000006ff */
[-CC-:B------:R-:W-:Y:S02]  /*8a10*/  SHF.R.U64 R25, R23, R27.reuse, R6.reuse ;  /* 0x0000001b17197219 */ /* 0x180fe40000001206 */
[----:B------:R-:W-:Y:S02]  /*8a20*/  LOP3.LUT R32, RZ, R8, RZ, 0x33, !PT ;  /* 0x00000008ff207212 */ /* 0x000fe400078e33ff */
[----:B------:R-:W-:Y:S01]  /*8a30*/  SHF.R.U32.HI R9, RZ, R27, R6 ;  /* 0x0000001bff097219 */ /* 0x000fe20000011606 */
[----:B------:R-:W3:Y:S01]  /*8a40*/  LDC R31, c[0x0][0x610] ;  /* 0x00018400ff1f7b82 */ /* 0x000ee20000000800 */
[----:B------:R-:W-:Y:S01]  /*8a50*/  IMAD.MOV.U32 R8, RZ, RZ, R25 ;  /* 0x000000ffff087224 */ /* 0x000fe200078e0019 */
[----:B------:R-:W-:Y:S06]  /*8a60*/  @!P0 BRA `(.L_x_299) ;  /* 0x0000000000288947 */ /* 0x000fec0003800000 */
        /* <DEDUP_REMOVED lines=10> */
.L_x_299:
[----:B------:R-:W-:Y:S01]  /*8b10*/  ISETP.NE.AND P0, PT, R2, 0x1, PT ;  /* 0x000000010200780c */ /* 0x000fe20003f05270 */
[----:B------:R-:W-:Y:S01]  /*8b20*/  IMAD.MOV.U32 R13, RZ, RZ, R22 ;  /* 0x000000ffff0d7224 */ /* 0x000fe200078e0016 */
[----:B-1----:R-:W-:Y:S01]  /*8b30*/  SHF.R.U64 R6, R8, R24, R9 ;  /* 0x0000001808067219 */ /* 0x002fe20000001209 */
[----:B0-----:R-:W-:Y:S01]  /*8b40*/  VIADD R9, R20, 0xffffffff ;  /* 0xffffffff14097836 */ /* 0x001fe20000000000 */
[----:B------:R-:W-:Y:S02]  /*8b50*/  SHF.L.U32 R30, R30, R27, RZ ;  /* 0x0000001b1e1e7219 */ /* 0x000fe400000006ff */
[----:B------:R-:W-:Y:S01]  /*8b60*/  LOP3.LUT R5, R23, R32, RZ, 0xc0, !PT ;  /* 0x0000002017057212 */ /* 0x000fe200078ec0ff */
[----:B------:R-:W-:-:S04]  /*8b70*/  IMAD.MOV R8, RZ, RZ, -R6 ;  /* 0x000000ffff087224 */ /* 0x000fc800078e0a06 */
[----:B------:R-:W-:Y:S01]  /*8b80*/  IMAD R6, R30, R6, R5 ;  /* 0x000000061e067224 */ /* 0x000fe200078e0205 */
[----:B------:R-:W-:Y:S01]  /*8b90*/  LOP3.LUT R5, R14, R9, RZ, 0xc0, !PT ;  /* 0x000000090e057212 */ /* 0x000fe200078ec0ff */
[----:B------:R-:W-:Y:S02]  /*8ba0*/  @P0 IMAD R3, R7, R21, R4 ;  /* 0x0000001507030224 */ /* 0x000fe400078e0204 */
[----:B--2---:R-:W-:Y:S02]  /*8bb0*/  IMAD R4, R8, R26, R25 ;  /* 0x0000001a08047224 */ /* 0x004fe400078e0219 */
[----:B---3--:R-:W-:Y:S02]  /*8bc0*/  IMAD R3, R6, R31, R3 ;  /* 0x0000001f06037224 */ /* 0x008fe400078e0203 */
[----:B------:R-:W-:Y:S02]  /*8bd0*/  IMAD R4, R4, R20, R5 ;  /* 0x0000001404047224 */ /* 0x000fe400078e0205 */
[----:B------:R-:W-:-:S03]  /*8be0*/  IMAD.MOV.U32 R6, RZ, RZ, 0x1 ;  /* 0x00000001ff067424 */ /* 0x000fc600078e00ff */
[----:B------:R-:W-:Y:S02]  /*8bf0*/  SEL R20, R4, R3, !P0 ;  /* 0x0000000304147207 */ /* 0x000fe40004000000 */
[----:B------:R-:W-:-:S07]  /*8c00*/  SEL R11, R3, R4, !P0 ;  /* 0x00000004030b7207 */ /* 0x000fce0004000000 */
.L_x_297:
[----:B------:R-:W-:-:S08]  /*8c10*/  NOP ;  /* 0x0000000000007918 */ /* 0x000fd00000000000 */
[----:B------:R-:W0:-:S00]  /*8c20*/  USETMAXREG.DEALLOC.CTAPOOL 0x28 ;  /* 0x00000028000079c8 */ /* 0x000e0000080e0500 */
[----:B0-----:R-:W-:-:S13]  /*8c30*/  ISETP.NE.AND P0, PT, R0, RZ, PT ;  /* 0x000000ff0000720c */ /* 0x001fda0003f05270 */
[----:B------:R-:W-:Y:S05]  /*8c40*/  @P0 EXIT ;  /* 0x000000000000094d */ /* 0x000fea0003800000 */
[----:B------:R-:W-:Y:S01]  /*8c50*/  LOP3.LUT P0, RZ, R6, 0xff, RZ, 0xc0, !PT ;  /* 0x000000ff06ff7812 */ /* 0x000fe2000780c0ff */
[----:B------:R-:W-:Y:S02]  /*8c60*/  IMAD.MOV.U32 R0, RZ, RZ, 0x1 ;  /* 0x00000001ff007424 */ /* 0x000fe400078e00ff */
[----:B------:R-:W-:-:S10]  /*8c70*/  IMAD.MOV.U32 R12, RZ, RZ, RZ ;  /* 0x000000ffff0c7224 */ /* 0x000fd400078e00ff */
[----:B------:R-:W-:Y:S05]  /*8c80*/  @!P0 BRA `(.L_x_300) ;  /* 0x0000000c00788947 */ /* 0x000fea0003800000 */
[----:B------:R-:W0:Y:S01]  /*8c90*/  LDC R0, c[0x0][0x28c] ;  /* 0x0000a300ff007b82 */ /* 0x000e220000000800 */
[----:B------:R-:W-:Y:S01]  /*8ca0*/  ULDC UR5, c[0x0][0x658] ;  /* 0x0001960000057ab9 */ /* 0x000fe20000000800 */
[----:B------:R-:W-:Y:S01]  /*8cb0*/  UMOV UR11, 0xffffffff ;  /* 0xffffffff000b7882 */ /* 0x000fe20000000000 */
[----:B------:R-:W-:Y:S01]  /*8cc0*/  UMOV UR15, 0x1 ;  /* 0x00000001000f7882 */ /* 0x000fe20000000000 */
[----:B------:R-:W-:Y:S01]  /*8cd0*/  USHF.L.U32 UR11, UR11, UR5, URZ ;  /* 0x000000050b0b7299 */ /* 0x000fe2000800063f */
[----:B------:R-:W-:Y:S01]  /*8ce0*/  BSSY B0, `(.L_x_300) ;  /* 0x00000d8000007945 */ /* 0x000fe20003800000 */
[----:B------:R-:W-:Y:S01]  /*8cf0*/  ULDC UR9, c[0x0][0xc] ;  /* 0x0000030000097ab9 */ /* 0x000fe20000000800 */
[----:B------:R-:W-:Y:S01]  /*8d00*/  ULDC UR12, c[0x0][0x10] ;  /* 0x00000400000c7ab9 */ /* 0x000fe20000000800 */
[----:B------:R-:W1:Y:S01]  /*8d10*/  S2UR UR8, SR_CgaCtaId ;  /* 0x00000000000879c3 */ /* 0x000e620000008800 */
[----:B------:R-:W-:Y:S01]  /*8d20*/  USHF.L.U32 UR5, UR15, UR5, URZ ;  /* 0x000000050f057299 */ /* 0x000fe2000800063f */
[----:B------:R-:W-:Y:S01]  /*8d30*/  IMAD.MOV.U32 R10, RZ, RZ, 0x1 ;  /* 0x00000001ff0a7424 */ /* 0x000fe200078e00ff */
[----:B------:R-:W-:Y:S01]  /*8d40*/  LOP3.LUT R9, R19, 0x2, RZ, 0xfc, !PT ;  /* 0x0000000213097812 */ /* 0x000fe200078efcff */
[----:B------:R-:W-:Y:S01]  /*8d50*/  IMAD.MOV.U32 R12, RZ, RZ, RZ ;  /* 0x000000ffff0c7224 */ /* 0x000fe200078e00ff */
[----:B------:R-:W-:Y:S01]  /*8d60*/  ULDC UR4, c[0x0][0x600] ;  /* 0x0001800000047ab9 */ /* 0x000fe20000000800 */
[----:B------:R-:W-:Y:S01]  /*8d70*/  UMOV UR20, 0x5 ;  /* 0x0000000500147882 */ /* 0x000fe20000000000 */
[----:B------:R-:W-:Y:S01]  /*8d80*/  UIADD3 UR4, UR4, -0x1, URZ ;  /* 0xffffffff04047890 */ /* 0x000fe2000fffe03f */
[----:B------:R-:W-:Y:S01]  /*8d90*/  ULDC.64 UR28, c[0x0][0x198] ;  /* 0x00006600001c7ab9 */ /* 0x000fe20000000a00 */
[----:B0-----:R-:W-:-:S05]  /*8da0*/  VIADD R0, R0, 0x1f ;  /* 0x0000001f00007836 */ /* 0x001fca0000000000 */
[----:B------:R-:W-:Y:S01]  /*8db0*/  SHF.R.S32.HI R3, RZ, 0x1f, R0 ;  /* 0x0000001fff037819 */ /* 0x000fe20000011400 */
[----:B-1----:R-:W-:-:S03]  /*8dc0*/  ULOP3.LUT UR10, UR8, 0x1, URZ, 0xc0, !UPT ;  /* 0x00000001080a7892 */ /* 0x002fc6000f8ec03f */
[----:B------:R-:W-:Y:S01]  /*8dd0*/  LEA.HI R3, R3, R0, RZ, 0x5 ;  /* 0x0000000003037211 */ /* 0x000fe200078f28ff */
[----:B------:R-:W-:Y:S01]  /*8de0*/  USHF.L.U32 UR7, UR8, 0xc, URZ ;  /* 0x0000000c08077899 */ /* 0x000fe2000800063f */
[----:B------:R-:W-:Y:S01]  /*8df0*/  IMAD.MOV.U32 R0, RZ, RZ, 0x1 ;  /* 0x00000001ff007424 */ /* 0x000fe200078e00ff */
[----:B------:R-:W-:Y:S01]  /*8e00*/  USHF.R.U32.HI UR27, URZ, 0x1, UR8 ;  /* 0x000000013f1b7899 */ /* 0x000fe20008011608 */
[----:B------:R-:W-:Y:S01]  /*8e10*/  SHF.R.S32.HI R3, RZ, 0x5, R3 ;  /* 0x00000005ff037819 */ /* 0x000fe20000011403 */
[----:B------:R-:W-:Y:S02]  /*8e20*/  USHF.L.U32 UR6, UR8, 0x7, URZ ;  /* 0x0000000708067899 */ /* 0x000fe4000800063f */
[----:B------:R-:W-:Y:S02]  /*8e30*/  ULOP3.LUT UR8, UR8, 0xfffffffe, URZ, 0xc0, !UPT ;  /* 0xfffffffe08087892 */ /* 0x000fe4000f8ec03f */
[----:B------:R-:W-:Y:S01]  /*8e40*/  UISETP.GT.U32.AND UP0, UPT, UR10, 0xffff, UPT ;  /* 0x0000ffff0a00788c */ /* 0x000fe2000bf04070 */
[----:B------:R-:W-:Y:S01]  /*8e50*/  VIADD R8, R3, 0x1 ;  /* 0x0000000103087836 */ /* 0x000fe20000000000 */
[----:B------:R-:W-:-:S02]  /*8e60*/  ULOP3.LUT UR13, UR7, 0x1000, URZ, 0xc0, !UPT ;  /* 0x00001000070d7892 */ /* 0x000fc4000f8ec03f */
[----:B------:R-:W-:Y:S02]  /*8e70*/  ULOP3.LUT UR7, URZ, UR11, URZ, 0x33, !UPT ;  /* 0x0000000b3f077292 */ /* 0x000fe4000f8e333f */
[----:B------:R-:W-:Y:S02]  /*8e80*/  USHF.L.U32 UR14, UR15, UR8, URZ ;  /* 0x000000080f0e7299 */ /* 0x000fe4000800063f */
[----:B------:R-:W-:Y:S02]  /*8e90*/  ULOP3.LUT UR11, UR8, 0x1, URZ, 0xfc, !UPT ;  /* 0x00000001080b7892 */ /* 0x000fe4000f8efc3f */
[----:B------:R-:W-:Y:S02]  /*8ea0*/  UIMAD.WIDE.U32 UR8, UR9, UR12, URZ ;  /* 0x0000000c090872a5 */ /* 0x000fe4000f8e003f */
[----:B------:R-:W-:Y:S01]  /*8eb0*/  USEL UR10, UR10, 0xffff, !UP0 ;  /* 0x0000ffff0a0a7887 */ /* 0x000fe2000c000000 */
[----:B------:R-:W-:Y:S01]  /*8ec0*/  ULDC UR12, c[0x0][0x14] ;  /* 0x00000500000c7ab9 */ /* 0x000fe20000000800 */
[----:B------:R-:W-:-:S02]  /*8ed0*/  USHF.L.U32 UR11, UR15, UR11, URZ ;  /* 0x0000000b0f0b7299 */ /* 0x000fc4000800063f */
[----:B------:R-:W-:Y:S02]  /*8ee0*/  UIMAD.WIDE.U32 UR24, UR8, UR12, URZ ;  /* 0x0000000c081872a5 */ /* 0x000fe4000f8e003f */
[----:B------:R-:W-:Y:S02]  /*8ef0*/  UIMAD UR15, UR9, UR12, URZ ;  /* 0x0000000c090f72a4 */ /* 0x000fe4000f8e023f */
[----:B------:R-:W-:Y:S02]  /*8f00*/  ULOP3.LUT UR10, UR10, 0xffff, URZ, 0xc0, !UPT ;  /* 0x0000ffff0a0a7892 */ /* 0x000fe4000f8ec03f */
[----:B------:R-:W-:Y:S02]  /*8f10*/  ULEA UR30, UR27, 0x100, 0xb ;  /* 0x000001001b1e7891 */ /* 0x000fe4000f8e583f */
[----:B------:R-:W-:Y:S02]  /*8f20*/  ULOP3.LUT UR6, UR6, 0x80, URZ, 0xc0, !UPT ;  /* 0x0000008006067892 */ /* 0x000fe4000f8ec03f */
[----:B------:R-:W-:-:S02]  /*8f30*/  UIADD3 UR13, UR13, 0x5100, URZ ;  /* 0x000051000d0d7890 */ /* 0x000fc4000fffe03f */
[----:B------:R-:W-:Y:S02]  /*8f40*/  ULOP3.LUT UR14, UR14, UR11, URZ, 0xfc, !UPT ;  /* 0x0000000b0e0e7292 */ /* 0x000fe4000f8efc3f */
[----:B------:R-:W-:Y:S02]  /*8f50*/  UIADD3 UR15, UR25, UR15, URZ ;  /* 0x0000000f190f7290 */ /* 0x000fe4000fffe03f */
[----:B------:R-:W-:-:S12]  /*8f60*/  USHF.L.U32 UR20, UR20, UR10, URZ ;  /* 0x0000000a14147299 */ /* 0x000fd8000800063f */
.L_x_311:
[----:B------:R-:W-:-:S03]  /*8f70*/  UMOV UR8, 0xffffffff ;  /* 0xffffffff00087882 */ /* 0x000fc60000000000 */
[----:B------:R-:W-:Y:S05]  /*8f80*/  BRA.DIV UR8, `(.L_x_301) ;  /* 0x0000000e08c47947 */ /* 0x000fea000b800000 */
[----:B------:R-:W-:-:S13]  /*8f90*/  ELECT P6, URZ, PT ;  /* 0x00000000003f782f */ /* 0x000fda00038c0000 */
.L_x_323:
[----:B------:R-:W0:Y:S01]  /*8fa0*/  LDC R4, c[0x0][0x28c] ;  /* 0x0000a300ff047b82 */ /* 0x000e220000000800 */
[----:B------:R-:W-:Y:S01]  /*8fb0*/  BSSY B1, `(.L_x_302) ;  /* 0x0000039000017945 */ /* 0x000fe20003800000 */
[----:B0-----:R-:W-:-:S13]  /*8fc0*/  ISETP.LT.OR P6, PT, R4, 0x1, !P6 ;  /* 0x000000010400780c */ /* 0x001fda00077c1670 */
[----:B------:R-:W-:Y:S05]  /*8fd0*/  @P6 BRA `(.L_x_303) ;  /* 0x0000000000d86947 */ /* 0x000fea0003800000 */
[----:B------:R-:W-:Y:S01]  /*8fe0*/  LEA R11, R11, UR27, 0x1 ;  /* 0x0000001b0b0b7c11 */ /* 0x000fe2000f8e08ff */
[----:B------:R-:W-:Y:S01]  /*8ff0*/  IMAD.MOV.U32 R22, RZ, RZ, RZ ;  /* 0x000000ffff167224 */ /* 0x000fe200078e00ff */
[----:B------:R-:W-:Y:S01]  /*9000*/  LEA R20, R20, UR6, 0x8 ;  /* 0x0000000614147c11 */ /* 0x000fe2000f8e40ff */
[----:B------:R-:W-:Y:S02]  /*9010*/  IMAD.MOV.U32 R4, RZ, RZ, R8 ;  /* 0x000000ffff047224 */ /* 0x000fe400078e0008 */
[----:B------:R-:W-:Y:S02]  /*9020*/  IMAD.MOV.U32 R5, RZ, RZ, R0 ;  /* 0x000000ffff057224 */ /* 0x000fe400078e0000 */
[----:B------:R-:W-:Y:S02]  /*9030*/  IMAD.MOV.U32 R6, RZ, RZ, R12 ;  /* 0x000000ffff067224 */ /* 0x000fe400078e000c */
[----:B------:R-:W-:-:S07]  /*9040*/  IMAD.SHL.U32 R15, R11, 0x40, RZ ;  /* 0x000000400b0f7824 */ /* 0x000fce00078e00ff */
.L_x_306:
[----:B------:R-:W0:Y:S01]  /*9050*/  S2R R14, SR_CgaCtaId ;  /* 0x00000000000e7919 */ /* 0x000e220000008800 */
[----:B------:R-:W-:Y:S02]  /*9060*/  MOV R7, 0x400 ;  /* 0x0000040000077802 */ /* 0x000fe40000000f00 */
[----:B------:R-:W-:-:S13]  /*9070*/  LOP3.LUT P1, RZ, R18, 0x7f, RZ, 0xc0, !PT ;  /* 0x0000007f12ff7812 */ /* 0x000fda000782c0ff */
[----:B------:R-:W1:Y:S01]  /*9080*/  @!P1 LDC R11, c[0x0][0x500] ;  /* 0x00014000ff0b9b82 */ /* 0x000e620000000800 */
[----:B0-----:R-:W-:Y:S02]  /*9090*/  LEA R21, R14, R7, 0x18 ;  /* 0x000000070e157211 */ /* 0x001fe400078ec0ff */
[----:B------:R-:W-:-:S03]  /*90a0*/  SHF.L.U32 R7, R5, 0x1f, RZ ;  /* 0x0000001f05077819 */ /* 0x000fc600000006ff */
[----:B------:R-:W-:-:S04]  /*90b0*/  IMAD R14, R6, 0x8, R21 ;  /* 0x00000008060e7824 */ /* 0x000fc800078e0215 */
[----:B------:R-:W0:Y:S02]  /*90c0*/  SYNCS.PHASECHK.TRANS64.TRYWAIT P0, [R14+URZ+0x28], R7 ;  /* 0x000028070e0075a7 */ /* 0x000e24000800017f */
[----:B01----:R-:W-:Y:S05]  /*90d0*/  @!P0 BRA `(.L_x_304) ;  /* 0x0000000c00908947 */ /* 0x003fea0003800000 */
.L_x_324:
[----:B0-----:R-:W-:Y:S01]  /*90e0*/  PRMT R7, R9, 0x9910, RZ ;  /* 0x0000991009077816 */ /* 0x001fe200000000ff */
[----:B------:R0:W-:Y:S03]  /*90f0*/  @!P1 SYNCS.ARRIVE.TRANS64 RZ, [R14+URZ], R11 ;  /* 0x0000000b0eff99a7 */ /* 0x0001e6000800003f */
[----:B------:R-:W-:-:S13]  /*9100*/  ISETP.NE.AND P0, PT, R7, 0x2, PT ;  /* 0x000000020700780c */ /* 0x000fda0003f05270 */
[----:B0-----:R-:W-:Y:S05]  /*9110*/  @P0 BRA `(.L_x_305) ;  /* 0x0000000000040947 */ /* 0x001fea0003800000 */
[----:B------:R-:W-:Y:S01]  /*9120*/  BPT.TRAP 0x1 ;  /* 0x000000040000795c */ /* 0x000fe20000300000 */
.L_x_305:
[----:B------:R-:W-:Y:S01]  /*9130*/  R2UR UR11, R6 ;  /* 0x00000000060b72ca */ /* 0x000fe200000e0000 */
[----:B------:R-:W-:Y:S01]  /*9140*/  VIADD R4, R4, 0xffffffff ;  /* 0xffffffff04047836 */ /* 0x000fe20000000000 */
[----:B------:R-:W-:Y:S01]  /*9150*/  R2UR UR22, R21 ;  /* 0x00000000151672ca */ /* 0x000fe200000e0000 */
[----:B------:R-:W-:Y:S01]  /*9160*/  UIADD3 UR16, UP0, UR28, 0xf0, URZ ;  /* 0x000000f01c107890 */ /* 0x000fe2000ff1e03f */
[----:B------:R-:W-:Y:S01]  /*9170*/  R2UR UR23, R15 ;  /* 0x000000000f1772ca */ /* 0x000fe200000e0000 */
[----:B------:R-:W-:Y:S01]  /*9180*/  UIADD3 UR32, UP1, UR28, 0x1f0, URZ ;  /* 0x000001f01c207890 */ /* 0x000fe2000ff3e03f */
[----:B------:R-:W-:Y:S01]  /*9190*/  R2UR UR9, R14 ;  /* 0x000000000e0972ca */ /* 0x000fe200000e0000 */
[----:B------:R-:W-:Y:S01]  /*91a0*/  UIADD3.X UR17, URZ, UR29, URZ, UP0, !UPT ;  /* 0x0000001d3f117290 */ /* 0x000fe200087fe43f */
[----:B------:R-:W-:Y:S01]  /*91b0*/  R2UR UR10, R22 ;  /* 0x00000000160a72ca */ /* 0x000fe200000e0000 */
[----:B------:R-:W-:Y:S01]  /*91c0*/  UPRMT UR21, URZ, 0x5410, UR20 ;  /* 0x000054103f157896 */ /* 0x000fe20008000014 */
[----:B------:R-:W-:Y:S01]  /*91d0*/  R2UR UR12, R13 ;  /* 0x000000000d0c72ca */ /* 0x000fe200000e0000 */
[----:B------:R-:W-:Y:S01]  /*91e0*/  VIADD R6, R6, 0x1 ;  /* 0x0000000106067836 */ /* 0x000fe20000000000 */
[----:B------:R-:W-:Y:S01]  /*91f0*/  R2UR UR26, R20 ;  /* 0x00000000141a72ca */ /* 0x000fe200000e0000 */
[----:B------:R-:W-:Y:S01]  /*9200*/  ULEA UR8, UR11, UR30, 0xc ;  /* 0x0000001e0b087291 */ /* 0x000fe2000f8e603f */
[----:B------:R-:W-:Y:S01]  /*9210*/  ISETP.GT.AND P1, PT, R4, 0x1, PT ;  /* 0x000000010400780c */ /* 0x000fe20003f24270 */
[----:B------:R-:W-:Y:S01]  /*9220*/  ULEA UR11, UR11, UR13, 0xd ;  /* 0x0000000d0b0b7291 */ /* 0x000fe2000f8e683f */
[----:B------:R-:W-:Y:S01]  /*9230*/  ISETP.NE.AND P0, PT, R6, 0x5, PT ;  /* 0x000000050600780c */ /* 0x000fe20003f05270 */
[----:B------:R-:W-:Y:S01]  /*9240*/  UIADD3 UR8, UR22, UR8, URZ ;  /* 0x0000000816087290 */ /* 0x000fe2000fffe03f */
[----:B------:R-:W-:Y:S01]  /*9250*/  VIADD R22, R22, 0x20 ;  /* 0x0000002016167836 */ /* 0x000fe20000000000 */
[----:B------:R-:W-:Y:S01]  /*9260*/  UIADD3 UR22, UR22, UR11, URZ ;  /* 0x0000000b16167290 */ /* 0x000fe2000fffe03f */
[----:B------:R-:W-:Y:S01]  /*9270*/  SEL R14, RZ, 0x1, P0 ;  /* 0x00000001ff0e7807 */ /* 0x000fe20000000000 */
[----:B------:R-:W-:Y:S01]  /*9280*/  UPRMT UR31, URZ, 0x5410, UR14 ;  /* 0x000054103f1f7896 */ /* 0x000fe2000800000e */
[----:B------:R-:W-:Y:S01]  /*9290*/  SEL R6, R6, RZ, P0 ;  /* 0x000000ff06067207 */ /* 0x000fe20000000000 */
[----:B------:R-:W-:Y:S01]  /*92a0*/  UIADD3.X UR33, URZ, UR29, URZ, UP1, !UPT ;  /* 0x0000001d3f217290 */ /* 0x000fe20008ffe43f */
[----:B------:R-:W-:Y:S01]  /*92b0*/  LOP3.LUT R5, R5, R14, RZ, 0x3c, !PT ;  /* 0x0000000e05057212 */ /* 0x000fe200078e3cff */
[----:B------:R-:W-:Y:S01]  /*92c0*/  UMOV UR18, 0x0 ;  /* 0x0000000000127882 */ /* 0x000fe20000000000 */
[----:B------:R-:W-:Y:S01]  /*92d0*/  UMOV UR19, 0x10000000 ;  /* 0x1000000000137882 */ /* 0x000fe20000000000 */
[----:B------:R-:W-:-:S02]  /*92e0*/  UMOV UR11, UR23 ;  /* 0x00000017000b7c82 */ /* 0x000fc40008000000 */
[----:B------:R0:W-:Y:S02]  /*92f0*/  UTMALDG.3D.MULTICAST [UR8], [UR16], UR21, desc[UR18] ;  /* 0x00001208100073b4 */ /* 0x0001e40008011815 */
[----:B0-----:R-:W-:Y:S01]  /*9300*/  UMOV UR8, UR22 ;  /* 0x0000001600087c82 */ /* 0x001fe20008000000 */
[----:B------:R-:W-:Y:S02]  /*9310*/  UMOV UR11, UR26 ;  /* 0x0000001a000b7c82 */ /* 0x000fe40008000000 */
[----:B------:R0:W-:Y:S02]  /*9320*/  UTMALDG.3D.MULTICAST [UR8], [UR32], UR31, desc[UR18] ;  /* 0x00001208200073b4 */ /* 0x0001e4000801181f */
[----:B0-----:R-:W-:Y:S05]  /*9330*/  @P1 BRA `(.L_x_306) ;  /* 0xfffffffc00441947 */ /* 0x001fea000383ffff */
.L_x_303:
[----:B------:R-:W-:Y:S05]  /*9340*/  BSYNC B1 ;  /* 0x0000000000017941 */ /* 0x000fea0003800000 */
.L_x_302:
[----:B------:R-:W-:Y:S01]  /*9350*/  LOP3.LUT P1, RZ, R10, 0xff, RZ, 0xc0, !PT ;  /* 0x000000ff0aff7812 */ /* 0x000fe2000782c0ff */
[C---:B------:R-:W-:Y:S01]  /*9360*/  IMAD.IADD R12, R3.reuse, 0x1, R12 ;  /* 0x00000001030c7824 */ /* 0x040fe200078e020c */
[----:B------:R-:W-:Y:S01]  /*9370*/  ULDC.64 UR8, c[0x0][0x650] ;  /* 0x0001940000087ab9 */ /* 0x000fe20000000a00 */
[C---:B------:R-:W-:Y:S01]  /*9380*/  ISETP.GE.U32.AND P2, PT, R3.reuse, 0x5, PT ;  /* 0x000000050300780c */ /* 0x040fe20003f46070 */
[----:B------:R-:W-:Y:S01]  /*9390*/  BSSY B1, `(.L_x_307) ;  /* 0x000006a000017945 */ /* 0x000fe20003800000 */
[----:B------:R-:W-:Y:S01]  /*93a0*/  IMAD.MOV.U32 R11, RZ, RZ, -0x1 ;  /* 0xffffffffff0b7424 */ /* 0x000fe200078e00ff */
[----:B------:R-:W-:Y:S01]  /*93b0*/  ISETP.GT.U32.AND P0, PT, R12, 0x4, PT ;  /* 0x000000040c00780c */ /* 0x000fe20003f04070 */
[----:B------:R-:W-:Y:S01]  /*93c0*/  IMAD.MOV.U32 R20, RZ, RZ, -0x1 ;  /* 0xffffffffff147424 */ /* 0x000fe200078e00ff */
[----:B------:R-:W-:Y:S01]  /*93d0*/  PRMT R10, RZ, 0x7610, R10 ;  /* 0x00007610ff0a7816 */ /* 0x000fe2000000000a */
[----:B------:R-:W-:Y:S01]  /*93e0*/  IMAD.MOV.U32 R13, RZ, RZ, -0x1 ;  /* 0xffffffffff0d7424 */ /* 0x000fe200078e00ff */
[----:B------:R-:W-:-:S03]  /*93f0*/  ISETP.LT.U32.AND P0, PT, R3, 0x5, P0 ;  /* 0x000000050300780c */ /* 0x000fc60000701070 */
[----:B------:R-:W0:Y:S01]  /*9400*/  @P1 S2R R5, SR_CgaCtaId ;  /* 0x0000000000051919 */ /* 0x000e220000008800 */
[----:B------:R-:W-:-:S04]  /*9410*/  @P1 MOV R4, 0x400 ;  /* 0x0000040000041802 */ /* 0x000fc80000000f00 */
[----:B0-----:R-:W-:Y:S01]  /*9420*/  @P1 LEA R6, R5, R4, 0x18 ;  /* 0x0000000405061211 */ /* 0x001fe200078ec0ff */
[----:B------:R-:W-:-:S03]  /*9430*/  IMAD.WIDE.U32 R4, R12, -0x33333333, RZ ;  /* 0xcccccccd0c047825 */ /* 0x000fc600078e00ff */
[----:B------:R0:W-:Y:S01]  /*9440*/  @P1 SYNCS.ARRIVE.TRANS64.A1T0 RZ, [R6+URZ+0x68], RZ ;  /* 0x000068ff06ff19a7 */ /* 0x0001e2000810003f */
[----:B------:R-:W-:Y:S02]  /*9450*/  IADD3 R16, P1, R16, UR24, RZ ;  /* 0x0000001810107c10 */ /* 0x000fe4000ff3e0ff */
[----:B------:R-:W-:Y:S02]  /*9460*/  SHF.R.U32.HI R7, RZ, 0x2, R5 ;  /* 0x00000002ff077819 */ /* 0x000fe40000011605 */
[----:B------:R-:W-:Y:S02]  /*9470*/  SEL R5, RZ, 0x1, !P0 ;  /* 0x00000001ff057807 */ /* 0x000fe40004000000 */
[----:B------:R-:W-:Y:S01]  /*9480*/  IADD3.X R17, R17, UR15, RZ, P1, !PT ;  /* 0x0000000f11117c10 */ /* 0x000fe20008ffe4ff */
[----:B------:R-:W-:Y:S01]  /*9490*/  IMAD R12, R7, -0x5, R12 ;  /* 0xfffffffb070c7824 */ /* 0x000fe200078e020c */
[----:B------:R-:W-:Y:S02]  /*94a0*/  ISETP.GE.U32.AND P0, PT, R16, UR8, PT ;  /* 0x0000000810007c0c */ /* 0x000fe4000bf06070 */
[----:B------:R-:W-:-:S02]  /*94b0*/  LOP3.LUT R0, R0, R5, RZ, 0x3c, !PT ;  /* 0x0000000500007212 */ /* 0x000fc400078e3cff */
[----:B------:R-:W-:Y:S02]  /*94c0*/  ISETP.GE.U32.AND.EX P0, PT, R17, UR9, PT, P0 ;  /* 0x0000000911007c0c */ /* 0x000fe4000bf06100 */
[----:B------:R-:W-:Y:S02]  /*94d0*/  @P2 LOP3.LUT R0, R0, 0x1, R7, 0x78, !PT ;  /* 0x0000000100002812 */ /* 0x000fe400078e7807 */
[----:B------:R-:W-:-:S09]  /*94e0*/  PRMT R4, RZ, 0x7610, R4 ;  /* 0x00007610ff047816 */ /* 0x000fd20000000004 */
[----:B0-----:R-:W-:Y:S05]  /*94f0*/  @P0 BRA `(.L_x_308) ;  /* 0x00000004004c0947 */ /* 0x001fea0003800000 */
[----:B------:R-:W0:Y:S01]  /*9500*/  S2R R14, SR_CTAID.X ;  /* 0x00000000000e7919 */ /* 0x000e220000002500 */
[----:B------:R-:W-:Y:S01]  /*9510*/  ULDC.64 UR8, c[0x0][0x628] ;  /* 0x00018a0000087ab9 */ /* 0x000fe20000000a00 */
[----:B------:R-:W1:Y:S01]  /*9520*/  LDC R15, c[0x0][0x144] ;  /* 0x00005100ff0f7b82 */ /* 0x000e620000000800 */
[----:B------:R-:W-:Y:S01]  /*9530*/  ISETP.NE.U32.AND P0, PT, RZ, UR8, PT ;  /* 0x00000008ff007c0c */ /* 0x000fe2000bf05070 */
[----:B------:R-:W2:Y:S01]  /*9540*/  S2R R11, SR_CTAID.Y ;  /* 0x00000000000b7919 */ /* 0x000ea20000002600 */
[----:B------:R-:W-:Y:S01]  /*9550*/  ULDC UR10, c[0x0][0x150] ;  /* 0x00005400000a7ab9 */ /* 0x000fe20000000800 */
[----:B------:R-:W-:Y:S01]  /*9560*/  ULDC UR11, c[0x0][0x630] ;  /* 0x00018c00000b7ab9 */ /* 0x000fe20000000800 */
[----:B------:R-:W-:Y:S01]  /*9570*/  ISETP.NE.AND.EX P0, PT, RZ, UR9, PT, P0 ;  /* 0x00000009ff007c0c */ /* 0x000fe2000bf05300 */
[----:B------:R-:W-:Y:S01]  /*9580*/  IMAD.MOV.U32 R4, RZ, RZ, R16 ;  /* 0x000000ffff047224 */ /* 0x000fe200078e0010 */
[----:B0-----:R-:W-:-:S05]  /*9590*/  I2FP.F32.U32 R5, R14 ;  /* 0x0000000e00057245 */ /* 0x001fca0000201000 */
[----:B------:R-:W-:Y:S01]  /*95a0*/  FMUL R20, R5, UR10 ;  /* 0x0000000a05147c20 */ /* 0x000fe20008400000 */
[----:B------:R-:W-:-:S05]  /*95b0*/  IMAD.MOV.U32 R5, RZ, RZ, R17 ;  /* 0x000000ffff057224 */ /* 0x000fca00078e0011 */
[----:B--2---:R-:W-:Y:S05]  /*95c0*/  @!P0 BRA `(.L_x_309) ;  /* 0x0000000000288947 */ /* 0x004fea0003800000 */
[----:B------:R-:W-:Y:S02]  /*95d0*/  ULDC UR10, c[0x0][0x634] ;  /* 0x00018d00000a7ab9 */ /* 0x000fe40000000800 */
[----:B------:R-:W-:-:S05]  /*95e0*/  IADD3 R5, P0, R16, UR10, RZ ;  /* 0x0000000a10057c10 */ /* 0x000fca000ff1e0ff */
[----:B------:R-:W-:-:S04]  /*95f0*/  IMAD.X R13, RZ, RZ, R17, P0 ;  /* 0x000000ffff0d7224 */ /* 0x000fc800000e0611 */
[----:B------:R-:W-:-:S04]  /*9600*/  IMAD.WIDE.U32 R6, R13, UR8, RZ ;  /* 0x000000080d067c25 */ /* 0x000fc8000f8e00ff */
[----:B------:R-:W-:-:S04]  /*9610*/  IMAD.WIDE.U32 R6, P0, R5, UR9, R6 ;  /* 0x0000000905067c25 */ /* 0x000fc8000f800006 */
[----:B------:R-:W-:-:S04]  /*9620*/  IMAD.WIDE.U32 R4, R5, UR8, RZ ;  /* 0x0000000805047c25 */ /* 0x000fc8000f8e00ff */
[----:B------:R-:W-:Y:S01]  /*9630*/  IMAD.MOV.U32 R4, RZ, RZ, R7 ;  /* 0x000000ffff047224 */ /* 0x000fe200078e0007 */
[----:B------:R-:W-:Y:S01]  /*9640*/  IADD3 RZ, P1, R5, R6, RZ ;  /* 0x0000000605ff7210 */ /* 0x000fe20007f3e0ff */
[----:B------:R-:W-:-:S04]  /*9650*/  IMAD.X R5, RZ, RZ, RZ, P0 ;  /* 0x000000ffff057224 */ /* 0x000fc800000e06ff */
[----:B------:R-:W-:-:S08]  /*9660*/  IMAD.WIDE.U32.X R4, R13, UR9, R4, P1 ;  /* 0x000000090d047c25 */ /* 0x000fd000088e0404 */
.L_x_309:
[--C-:B------:R-:W-:Y:S01]  /*9670*/  SHF.R.U64 R13, R4, UR11, R5.reuse ;  /* 0x0000000b040d7c19 */ /* 0x100fe20008001205 */
[----:B------:R-:W0:Y:S01]  /*9680*/  F2I.U32.TRUNC.NTZ R20, R20 ;  /* 0x0000001400147305 */ /* 0x000e22000020f000 */
[----:B------:R-:W-:Y:S01]  /*9690*/  SHF.R.U32.HI R4, RZ, UR11, R5 ;  /* 0x0000000bff047c19 */ /* 0x000fe20008011605 */
[----:B------:R-:W-:Y:S01]  /*96a0*/  ULDC.64 UR8, c[0x0][0x620] ;  /* 0x0001880000087ab9 */ /* 0x000fe20000000a00 */
[----:B------:R-:W-:Y:S01]  /*96b0*/  IADD3 R7, P0, RZ, -R13, RZ ;  /* 0x8000000dff077210 */ /* 0x000fe20007f1e0ff */
[----:B------:R-:W-:Y:S01]  /*96c0*/  ULDC.64 UR10, c[0x0][0x640] ;  /* 0x00019000000a7ab9 */ /* 0x000fe20000000a00 */
[----:B------:R-:W2:Y:S03]  /*96d0*/  LDC R22, c[0x0][0x148] ;  /* 0x00005200ff167b82 */ /* 0x000ea60000000800 */
[----:B------:R-:W-:Y:S01]  /*96e0*/  IMAD.X R4, RZ, RZ, ~R4, P0 ;  /* 0x000000ffff047224 */ /* 0x000fe200000e0e04 */
[----:B------:R-:W-:-:S03]  /*96f0*/  ISETP.NE.U32.AND P0, PT, RZ, UR10, PT ;  /* 0x0000000aff007c0c */ /* 0x000fc6000bf05070 */
[----:B------:R-:W-:Y:S01]  /*9700*/  IMAD R6, R4, UR8, RZ ;  /* 0x0000000804067c24 */ /* 0x000fe2000f8e02ff */
[----:B------:R-:W-:Y:S01]  /*9710*/  ISETP.NE.AND.EX P0, PT, RZ, UR11, PT, P0 ;  /* 0x0000000bff007c0c */ /* 0x000fe2000bf05300 */
[----:B------:R-:W-:Y:S01]  /*9720*/  IMAD.WIDE.U32 R4, R7, UR8, R16 ;  /* 0x0000000807047c25 */ /* 0x000fe2000f8e0010 */
[----:B------:R-:W-:-:S03]  /*9730*/  ULDC UR8, c[0x0][0x618] ;  /* 0x0001860000087ab9 */ /* 0x000fc60000000800 */
[----:B------:R-:W-:Y:S01]  /*9740*/  IMAD R7, R7, UR9, R6 ;  /* 0x0000000907077c24 */ /* 0x000fe2000f8e0206 */
[----:B------:R-:W-:Y:S01]  /*9750*/  ULDC UR9, c[0x0][0x154] ;  /* 0x0000550000097ab9 */ /* 0x000fe20000000800 */
[----:B0-----:R-:W-:Y:S02]  /*9760*/  IMAD.MOV R6, RZ, RZ, -R20 ;  /* 0x000000ffff067224 */ /* 0x001fe400078e0a14 */
[----:B------:R-:W-:Y:S02]  /*9770*/  IMAD.IADD R5, R5, 0x1, R7 ;  /* 0x0000000105057824 */ /* 0x000fe400078e0207 */
[----:B-1----:R-:W-:Y:S01]  /*9780*/  IMAD R14, R15, R6, R14 ;  /* 0x000000060f0e7224 */ /* 0x002fe200078e020e */
[----:B------:R-:W-:Y:S02]  /*9790*/  I2FP.F32.U32 R6, R11 ;  /* 0x0000000b00067245 */ /* 0x000fe40000201000 */
[--C-:B------:R-:W-:Y:S02]  /*97a0*/  SHF.R.U64 R15, R4, UR8, R5.reuse ;  /* 0x00000008040f7c19 */ /* 0x100fe40008001205 */
[----:B------:R-:W-:Y:S01]  /*97b0*/  SHF.R.U32.HI R4, RZ, UR8, R5 ;  /* 0x00000008ff047c19 */ /* 0x000fe20008011605 */
[----:B------:R-:W-:Y:S01]  /*97c0*/  FMUL R6, R6, UR9 ;  /* 0x0000000906067c20 */ /* 0x000fe20008400000 */
[----:B------:R-:W-:-:S02]  /*97d0*/  ULDC UR8, c[0x0][0x608] ;  /* 0x0001820000087ab9 */ /* 0x000fc40000000800 */
[--C-:B------:R-:W-:Y:S01]  /*97e0*/  SHF.R.U64 R21, R15, UR8, R4.reuse ;  /* 0x000000080f157c19 */ /* 0x100fe20008001204 */
[----:B------:R0:W1:Y:S01]  /*97f0*/  F2I.U32.TRUNC.NTZ R24, R6 ;  /* 0x0000000600187305 */ /* 0x000062000020f000 */
[----:B------:R-:W-:Y:S01]  /*9800*/  SHF.R.U32.HI R4, RZ, UR8, R4 ;  /* 0x00000008ff047c19 */ /* 0x000fe20008011604 */
[----:B------:R-:W-:-:S03]  /*9810*/  ULDC UR8, c[0x0][0x658] ;  /* 0x0001960000087ab9 */ /* 0x000fc60000000800 */
[--C-:B------:R-:W-:Y:S02]  /*9820*/  SHF.R.U64 R20, R21, UR8, R4.reuse ;  /* 0x0000000815147c19 */ /* 0x100fe40008001204 */
[----:B------:R-:W-:-:S03]  /*9830*/  SHF.R.U32.HI R23, RZ, UR8, R4 ;  /* 0x00000008ff177c19 */ /* 0x000fc60008011604 */
[----:B------:R-:W-:Y:S02]  /*9840*/  IMAD.MOV.U32 R4, RZ, RZ, R20 ;  /* 0x000000ffff047224 */ /* 0x000fe400078e0014 */
[----:B------:R-:W-:Y:S01]  /*9850*/  IMAD.MOV.U32 R5, RZ, RZ, R23 ;  /* 0x000000ffff057224 */ /* 0x000fe200078e0017 */
[----:B0-----:R-:W-:Y:S06]  /*9860*/  @!P0 BRA `(.L_x_310) ;  /* 0x0000000000288947 */ /* 0x001fec0003800000 */
        /* <DEDUP_REMOVED lines=10> */
.L_x_310:
[----:B------:R-:W-:Y:S01]  /*9910*/  ISETP.NE.AND P0, PT, R2, 0x1, PT ;  /* 0x000000010200780c */ /* 0x000fe20003f05270 */
[----:B------:R-:W-:Y:S01]  /*9920*/  ULDC UR8, c[0x0][0x648] ;  /* 0x0001920000087ab9 */ /* 0x000fe20000000800 */
[----:B-1----:R-:W-:Y:S01]  /*9930*/  IMAD.MOV R24, RZ, RZ, -R24 ;  /* 0x000000ffff187224 */ /* 0x002fe200078e0a18 */
[----:B------:R-:W-:Y:S01]  /*9940*/  SHF.R.U64 R4, R4, UR8, R5 ;  /* 0x0000000804047c19 */ /* 0x000fe20008001205 */
[----:B------:R-:W-:Y:S01]  /*9950*/  ULDC UR8, c[0x0][0x638] ;  /* 0x00018e0000087ab9 */ /* 0x000fe20000000800 */
[----:B------:R-:W-:Y:S01]  /*9960*/  LOP3.LUT R21, R21, UR7, RZ, 0xc0, !PT ;  /* 0x0000000715157c12 */ /* 0x000fe2000f8ec0ff */
[----:B------:R-:W-:Y:S02]  /*9970*/  ULDC UR9, c[0x0][0x610] ;  /* 0x0001840000097ab9 */ /* 0x000fe40000000800 */
[----:B------:R-:W-:Y:S02]  /*9980*/  IMAD.MOV R5, RZ, RZ, -R4 ;  /* 0x000000ffff057224 */ /* 0x000fe400078e0a04 */
[----:B------:R-:W-:-:S02]  /*9990*/  IMAD R21, R4, UR5, R21 ;  /* 0x0000000504157c24 */ /* 0x000fc4000f8e0215 */
[----:B------:R-:W-:Y:S01]  /*99a0*/  IMAD R20, R5, UR8, R20 ;  /* 0x0000000805147c24 */ /* 0x000fe2000f8e0214 */
[----:B------:R-:W-:Y:S01]  /*99b0*/  ULDC UR8, c[0x0][0x600] ;  /* 0x0001800000087ab9 */ /* 0x000fe20000000800 */
[----:B--2---:R-:W-:Y:S01]  /*99c0*/  @P0 IMAD R14, R22, R24, R11 ;  /* 0x00000018160e0224 */ /* 0x004fe200078e020b */
[----:B------:R-:W-:Y:S01]  /*99d0*/  LOP3.LUT R11, R15, UR4, RZ, 0xc0, !PT ;  /* 0x000000040f0b7c12 */ /* 0x000fe2000f8ec0ff */
[----:B------:R-:W-:Y:S02]  /*99e0*/  IMAD.MOV.U32 R4, RZ, RZ, 0x1 ;  /* 0x00000001ff047424 */ /* 0x000fe400078e00ff */
[----:B------:R-:W-:Y:S02]  /*99f0*/  IMAD R14, R21, UR9, R14 ;  /* 0x00000009150e7c24 */ /* 0x000fe4000f8e020e */
[----:B------:R-:W-:-:S05]  /*9a00*/  IMAD R11, R20, UR8, R11 ;  /* 0x00000008140b7c24 */ /* 0x000fca000f8e020b */
[----:B------:R-:W-:Y:S02]  /*9a10*/  SEL R20, R11, R14, !P0 ;  /* 0x0000000e0b147207 */ /* 0x000fe40004000000 */
[----:B------:R-:W-:-:S07]  /*9a20*/  SEL R11, R14, R11, !P0 ;  /* 0x0000000b0e0b7207 */ /* 0x000fce0004000000 */
.L_x_308:
[----:B------:R-:W-:Y:S05]  /*9a30*/  BSYNC B1 ;  /* 0x0000000000017941 */ /* 0x000fea0003800000 */
.L_x_307:
[----:B------:R-:W-:-:S13]  /*9a40*/  LOP3.LUT P0, RZ, R4, 0xff, RZ, 0xc0, !PT ;  /* 0x000000ff04ff7812 */ /* 0x000fda000780c0ff */
[----:B------:R-:W-:Y:S05]  /*9a50*/  @P0 BRA `(.L_x_311) ;  /* 0xfffffff400440947 */ /* 0x000fea000383ffff */
[----:B------:R-:W-:Y:S05]  /*9a60*/  BSYNC B0 ;  /* 0x0000000000007941 */ /* 0x000fea0003800000 */
.L_x_300:
[----:B------:R-:W-:-:S03]  /*9a70*/  UMOV UR8, 0xffffffff ;  /* 0xffffffff00087882 */ /* 0x000fc60000000000 */
[----:B------:R-:W-:Y:S05]  /*9a80*/  BRA.DIV UR8, `(.L_x_312) ;  /* 0x0000000608387947 */ /* 0x000fea000b800000 */
[----:B------:R-:W-:-:S13]  /*9a90*/  ELECT P6, URZ, PT ;  /* 0x00000000003f782f */ /* 0x000fda00038c0000 */
.L_x_327:
[----:B------:R-:W-:Y:S04]  /*9aa0*/  BSSY B0, `(.L_x_313) ;  /* 0x0000034000007945 */ /* 0x000fe80003800000 */
[----:B------:R-:W-:Y:S05]  /*9ab0*/  @!P6 BRA `(.L_x_314) ;  /* 0x0000000000c8e947 */ /* 0x000fea0003800000 */
[----:B------:R-:W-:-:S04]  /*9ac0*/  LOP3.LUT R19, R19, 0x2, RZ, 0xfc, !PT ;  /* 0x0000000213137812 */ /* 0x000fc800078efcff */
[----:B------:R-:W-:-:S13]  /*9ad0*/  ISETP.NE.AND P0, PT, R19, 0x3, PT ;  /* 0x000000031300780c */ /* 0x000fda0003f05270 */
[----:B------:R-:W-:Y:S05]  /*9ae0*/  @!P0 BRA `(.L_x_315) ;  /* 0x0000000000048947 */ /* 0x000fea0003800000 */
[----:B------:R-:W-:Y:S01]  /*9af0*/  BPT.TRAP 0x1 ;  /* 0x000000040000795c */ /* 0x000fe20000300000 */
.L_x_315:
[----:B------:R-:W0:Y:S01]  /*9b00*/  S2R R3, SR_CgaCtaId ;  /* 0x0000000000037919 */ /* 0x000e220000008800 */
[----:B------:R-:W-:-:S04]  /*9b10*/  MOV R2, 0x400 ;  /* 0x0000040000027802 */ /* 0x000fc80000000f00 */
[----:B0-----:R-:W-:Y:S02]  /*9b20*/  LEA R3, R3, R2, 0x18 ;  /* 0x0000000203037211 */ /* 0x001fe400078ec0ff */
[----:B------:R-:W-:-:S03]  /*9b30*/  SHF.L.U32 R2, R0, 0x1f, RZ ;  /* 0x0000001f00027819 */ /* 0x000fc600000006ff */
[----:B------:R-:W-:-:S04]  /*9b40*/  VIADD R3, R3, 0x28 ;  /* 0x0000002803037836 */ /* 0x000fc80000000000 */
[C---:B------:R-:W-:Y:S02]  /*9b50*/  IMAD R7, R12.reuse, 0x8, R3 ;  /* 0x000000080c077824 */ /* 0x040fe400078e0203 */
[----:B------:R-:W-:Y:S02]  /*9b60*/  VIADD R12, R12, 0x1 ;  /* 0x000000010c0c7836 */ /* 0x000fe40000000000 */
[----:B------:R-:W0:Y:S03]  /*9b70*/  SYNCS.PHASECHK.TRANS64.TRYWAIT P0, [R7+URZ], R2 ;  /* 0x00000002070075a7 */ /* 0x000e26000800017f */
[----:B------:R-:W-:-:S04]  /*9b80*/  ISETP.NE.AND P1, PT, R12, 0x5, PT ;  /* 0x000000050c00780c */ /* 0x000fc80003f25270 */
[----:B------:R-:W-:Y:S02]  /*9b90*/  SEL R5, RZ, 0x1, P1 ;  /* 0x00000001ff057807 */ /* 0x000fe40000800000 */
[----:B------:R-:W-:Y:S02]  /*9ba0*/  SEL R12, R12, RZ, P1 ;  /* 0x000000ff0c0c7207 */ /* 0x000fe40000800000 */
[----:B------:R-:W-:-:S03]  /*9bb0*/  LOP3.LUT R5, R0, R5, RZ, 0x3c, !PT ;  /* 0x0000000500057212 */ /* 0x000fc600078e3cff */
[----:B------:R-:W-:Y:S01]  /*9bc0*/  IMAD R9, R12, 0x8, R3 ;  /* 0x000000080c097824 */ /* 0x000fe200078e0203 */
[----:B------:R-:W-:Y:S01]  /*9bd0*/  SHF.L.U32 R4, R5, 0x1f, RZ ;  /* 0x0000001f05047819 */ /* 0x000fe200000006ff */
[----:B0-----:R-:W-:Y:S06]  /*9be0*/  @!P0 BRA `(.L_x_316) ;  /* 0x0000000400008947 */ /* 0x001fec0003800000 */
.L_x_328:
[----:B------:R-:W1:Y:S01]  /*9bf0*/  SYNCS.PHASECHK.TRANS64.TRYWAIT P0, [R9+URZ], R4 ;  /* 0x00000004090075a7 */ /* 0x000e62000800017f */
[----:B------:R-:W-:-:S05]  /*9c00*/  VIADD R0, R12, 0x1 ;  /* 0x000000010c007836 */ /* 0x000fca0000000000 */
[----:B------:R-:W-:-:S04]  /*9c10*/  ISETP.NE.AND P1, PT, R0, 0x5, PT ;  /* 0x000000050000780c */ /* 0x000fc80003f25270 */
[----:B0-----:R-:W-:Y:S02]  /*9c20*/  SEL R2, RZ, 0x1, P1 ;  /* 0x00000001ff027807 */ /* 0x001fe40000800000 */
[----:B------:R-:W-:Y:S02]  /*9c30*/  SEL R0, R0, RZ, P1 ;  /* 0x000000ff00007207 */ /* 0x000fe40000800000 */
[----:B------:R-:W-:-:S03]  /*9c40*/  LOP3.LUT R7, R5, R2, RZ, 0x3c, !PT ;  /* 0x0000000205077212 */ /* 0x000fc600078e3cff */
[----:B------:R-:W-:Y:S01]  /*9c50*/  IMAD R6, R0, 0x8, R3 ;  /* 0x0000000800067824 */ /* 0x000fe200078e0203 */
[----:B------:R-:W-:Y:S01]  /*9c60*/  SHF.L.U32 R5, R7, 0x1f, RZ ;  /* 0x0000001f07057819 */ /* 0x000fe200000006ff */
[----:B-1----:R-:W-:Y:S06]  /*9c70*/  @!P0 BRA `(.L_x_317) ;  /* 0x0000000000f08947 */ /* 0x002fec0003800000 */
.L_x_329:
[----:B------:R-:W1:Y:S01]  /*9c80*/  SYNCS.PHASECHK.TRANS64.TRYWAIT P0, [R6+URZ], R5 ;  /* 0x00000005060075a7 */ /* 0x000e62000800017f */
[----:B------:R-:W-:-:S05]  /*9c90*/  VIADD R0, R0, 0x1 ;  /* 0x0000000100007836 */ /* 0x000fca0000000000 */
[----:B------:R-:W-:-:S04]  /*9ca0*/  ISETP.NE.AND P1, PT, R0, 0x5, PT ;  /* 0x000000050000780c */ /* 0x000fc80003f25270 */
[----:B------:R-:W-:Y:S02]  /*9cb0*/  SEL R2, RZ, 0x1, P1 ;  /* 0x00000001ff027807 */ /* 0x000fe40000800000 */
[----:B------:R-:W-:Y:S02]  /*9cc0*/  SEL R0, R0, RZ, P1 ;  /* 0x000000ff00007207 */ /* 0x000fe40000800000 */
[----:B------:R-:W-:-:S03]  /*9cd0*/  LOP3.LUT R7, R7, R2, RZ, 0x3c, !PT ;  /* 0x0000000207077212 */ /* 0x000fc600078e3cff */
[----:B0-----:R-:W-:Y:S01]  /*9ce0*/  IMAD R9, R0, 0x8, R3 ;  /* 0x0000000800097824 */ /* 0x001fe200078e0203 */
[----:B------:R-:W-:Y:S01]  /*9cf0*/  SHF.L.U32 R4, R7, 0x1f, RZ ;  /* 0x0000001f07047819 */ /* 0x000fe200000006ff */
[----:B-1----:R-:W-:Y:S06]  /*9d00*/  @!P0 BRA `(.L_x_318) ;  /* 0x0000000000e08947 */ /* 0x002fec0003800000 */
.L_x_330:
[----:B------:R-:W1:Y:S01]  /*9d10*/  SYNCS.PHASECHK.TRANS64.TRYWAIT P0, [R9+URZ], R4 ;  /* 0x00000004090075a7 */ /* 0x000e62000800017f */
[----:B------:R-:W-:-:S05]  /*9d20*/  VIADD R0, R0, 0x1 ;  /* 0x0000000100007836 */ /* 0x000fca0000000000 */
[----:B------:R-:W-:-:S04]  /*9d30*/  ISETP.NE.AND P1, PT, R0, 0x5, PT ;  /* 0x000000050000780c */ /* 0x000fc80003f25270 */
[----:B------:R-:W-:Y:S02]  /*9d40*/  SEL R2, RZ, 0x1, P1 ;  /* 0x00000001ff027807 */ /* 0x000fe40000800000 */
[----:B------:R-:W-:Y:S02]  /*9d50*/  SEL R0, R0, RZ, P1 ;  /* 0x000000ff00007207 */ /* 0x000fe40000800000 */
[----:B------:R-:W-:Y:S01]  /*9d60*/  LOP3.LUT R2, R7, R2, RZ, 0x3c, !PT ;  /* 0x0000000207027212 */ /* 0x000fe200078e3cff */
[----:B-1----:R-:W-:Y:S06]  /*9d70*/  @!P0 BRA `(.L_x_319) ;  /* 0x0000000000d88947 */ /* 0x002fec0003800000 */
.L_x_331:
[----:B------:R-:W-:Y:S01]  /*9d80*/  IMAD R3, R0, 0x8, R3 ;  /* 0x0000000800037824 */ /* 0x000fe200078e0203 */
[----:B------:R-:W-:-:S07]  /*9d90*/  SHF.L.U32 R0, R2, 0x1f, RZ ;  /* 0x0000001f02007819 */ /* 0x000fce00000006ff */
.L_x_320:
[----:B--2---:R2:W3:Y:S02]  /*9da0*/  SYNCS.PHASECHK.TRANS64.TRYWAIT P0, [R3+URZ], R0 ;  /* 0x00000000030075a7 */ /* 0x0044e4000800017f */
[----:B---3--:R-:W-:Y:S05]  /*9db0*/  @!P0 NANOSLEEP.SYNCS 0x989680 ;  /* 0x009896800000895d */ /* 0x008fea0003900000 */
[----:B------:R-:W3:Y:S02]  /*9dc0*/  @!P0 SYNCS.PHASECHK.TRANS64 P0, [R3+URZ], R0 ;  /* 0x00000000030085a7 */ /* 0x000ee4000800007f */
[----:B---3--:R-:W-:Y:S05]  /*9dd0*/  @!P0 BRA `(.L_x_320) ;  /* 0xfffffffc00f08947 */ /* 0x008fea000383ffff */
.L_x_314:
[----:B------:R-:W-:Y:S05]  /*9de0*/  BSYNC B0 ;  /* 0x0000000000007941 */ /* 0x000fea0003800000 */
.L_x_313:
[----:B------:R-:W-:Y:S05]  /*9df0*/  EXIT ;  /* 0x000000000000794d */ /* 0x000fea0003800000 */
.L_x_21:
[----:B----4-:R4:W0:Y:S02]  /*9e00*/  SYNCS.PHASECHK.TRANS64.TRYWAIT P1, [R3+URZ], R0 ;  /* 0x00000000030075a7 */ /* 0x010824000802017f */
[----:B0-----:R-:W-:Y:S05]  /*9e10*/  @!P1 NANOSLEEP.SYNCS 0x989680 ;  /* 0x009896800000995d */ /* 0x001fea0003900000 */
[----:B------:R-:W0:Y:S02]  /*9e20*/  @!P1 SYNCS.PHASECHK.TRANS64 P1, [R3+URZ], R0 ;  /* 0x00000000030095a7 */ /* 0x000e24000802007f */
[----:B0-----:R-:W-:Y:S05]  /*9e30*/  @!P1 BRA `(.L_x_21) ;  /* 0xfffffffc00f09947 */ /* 0x001fea000383ffff */
[----:B------:R-:W-:Y:S05]  /*9e40*/  BRA `(.L_x_20) ;  /* 0xffffff7400bc7947 */ /* 0x000fea000383ffff */
.L_x_26:
[----:B-1----:R1:W3:Y:S02]  /*9e50*/  SYNCS.PHASECHK.TRANS64.TRYWAIT P1, [R5+URZ], R4 ;  /* 0x00000004050075a7 */ /* 0x0022e4000802017f */
[----:B---3--:R-:W-:Y:S05]  /*9e60*/  @!P1 NANOSLEEP.SYNCS 0x989680 ;  /* 0x009896800000995d */ /* 0x008fea0003900000 */
[----:B------:R-:W3:Y:S02]  /*9e70*/  @!P1 SYNCS.PHASECHK.TRANS64 P1, [R5+URZ], R4 ;  /* 0x00000004050095a7 */ /* 0x000ee4000802007f */
[----:B---3--:R-:W-:Y:S05]  /*9e80*/  @!P1 BRA `(.L_x_26) ;  /* 0xfffffffc00f09947 */ /* 0x008fea000383ffff */
[----:B------:R-:W-:Y:S05]  /*9e90*/  BRA `(.L_x_25) ;  /* 0xffffff7800507947 */ /* 0x000fea000383ffff */
.L_x_301:
[----:B------:R-:W-:Y:S01]  /*9ea0*/  BSSY B1, `(.L_x_321) ;  /* 0x0000006000017945 */ /* 0x000fe20003800000 */
[----:B------:R-:W-:-:S07]  /*9eb0*/  IMAD.MOV.U32 R15, RZ, RZ, -0x1 ;  /* 0xffffffffff0f7424 */ /* 0x000fce00078e00ff */
[----:B------:R-:W-:Y:S05]  /*9ec0*/  WARPSYNC.COLLECTIVE R15, `(.L_x_322) ;  /* 0x000000000f0c7348 */ /* 0x000fea0003c00000 */
[----:B------:R-:W-:Y:S02]  /*9ed0*/  ELECT P6, UR62, PT ;  /* 0x00000000003e782f */ /* 0x000fe400038c0000 */
[----:B------:R-:W-:Y:S01]  /*9ee0*/  MOV R14, UR62 ;  /* 0x0000003e000e7c02 */ /* 0x000fe20008000f00 */
[----:B------:R-:W-:Y:S10]  /*9ef0*/  ENDCOLLECTIVE ;  /* 0x000000000000791b */ /* 0x000ff40003800000 */
.L_x_322:
[----:B------:R-:W-:Y:S05]  /*9f00*/  BSYNC B1 ;  /* 0x0000000000017941 */ /* 0x000fea0003800000 */
.L_x_321:
[----:B------:R-:W-:Y:S05]  /*9f10*/  BRA `(.L_x_323) ;  /* 0xfffffff000207947 */ /* 0x000fea000383ffff */
.L_x_304:
[----:B0-----:R0:W1:Y:S02]  /*9f20*/  SYNCS.PHASECHK.TRANS64.TRYWAIT P0, [R14+URZ+0x28], R7 ;  /* 0x000028070e0075a7 */ /* 0x001064000800017f */
[----:B-1----:R-:W-:Y:S05]  /*9f30*/  @!P0 NANOSLEEP.SYNCS 0x989680 ;  /* 0x009896800000895d */ /* 0x002fea0003900000 */
[----:B------:R-:W1:Y:S02]  /*9f40*/  @!P0 SYNCS.PHASECHK.TRANS64 P0, [R14+URZ+0x28], R7 ;  /* 0x000028070e0085a7 */ /* 0x000e64000800007f */
[----:B-1----:R-:W-:Y:S05]  /*9f50*/  @!P0 BRA `(.L_x_304) ;  /* 0xfffffffc00f08947 */ /* 0x002fea000383ffff */
[----:B------:R-:W-:Y:S05]  /*9f60*/  BRA `(.L_x_324) ;  /* 0xfffffff0005c7947 */ /* 0x000fea000383ffff */
.L_x_312:
[----:B------:R-:W-:Y:S01]  /*9f70*/  BSSY B0, `(.L_x_325) ;  /* 0x0000006000007945 */ /* 0x000fe20003800000 */
[----:B------:R-:W-:-:S07]  /*9f80*/  IMAD.MOV.U32 R15, RZ, RZ, -0x1 ;  /* 0xffffffffff0f7424 */ /* 0x000fce00078e00ff */
[----:B------:R-:W-:Y:S05]  /*9f90*/  WARPSYNC.COLLECTIVE R15, `(.L_x_326) ;  /* 0x000000000f0c7348 */ /* 0x000fea0003c00000 */
[----:B------:R-:W-:Y:S02]  /*9fa0*/  ELECT P6, UR62, PT ;  /* 0x00000000003e782f */ /* 0x000fe400038c0000 */
[----:B------:R-:W-:Y:S01]  /*9fb0*/  MOV R14, UR62 ;  /* 0x0000003e000e7c02 */ /* 0x000fe20008000f00 */
[----:B------:R-:W-:Y:S10]  /*9fc0*/  ENDCOLLECTIVE ;  /* 0x000000000000791b */ /* 0x000ff40003800000 */
.L_x_326:
[----:B------:R-:W-:Y:S05]  /*9fd0*/  BSYNC B0 ;  /* 0x0000000000007941 */ /* 0x000fea0003800000 */
.L_x_325:
[----:B------:R-:W-:Y:S05]  /*9fe0*/  BRA `(.L_x_327) ;  /* 0xfffffff800ac7947 */ /* 0x000fea000383ffff */
.L_x_316:
[----:B0-----:R0:W1:Y:S02]  /*9ff0*/  SYNCS.PHASECHK.TRANS64.TRYWAIT P0, [R7+URZ], R2 ;  /* 0x00000002070075a7 */ /* 0x001064000800017f */
[----:B-1----:R-:W-:Y:S05]  /*a000*/  @!P0 NANOSLEEP.SYNCS 0x989680 ;  /* 0x009896800000895d */ /* 0x002fea0003900000 */
[----:B------:R-:W1:Y:S02]  /*a010*/  @!P0 SYNCS.PHASECHK.TRANS64 P0, [R7+URZ], R2 ;  /* 0x00000002070085a7 */ /* 0x000e64000800007f */
[----:B-1----:R-:W-:Y:S05]  /*a020*/  @!P0 BRA `(.L_x_316) ;  /* 0xfffffffc00f08947 */ /* 0x002fea000383ffff */
[----:B------:R-:W-:Y:S05]  /*a030*/  BRA `(.L_x_328) ;  /* 0xfffffff800ec7947 */ /* 0x000fea000383ffff */
.L_x_317:
[----:B0-----:R0:W1:Y:S02]  /*a040*/  SYNCS.PHASECHK.TRANS64.TRYWAIT P0, [R9+URZ], R4 ;  /* 0x00000004090075a7 */ /* 0x001064000800017f */
[----:B-1----:R-:W-:Y:S05]  /*a050*/  @!P0 NANOSLEEP.SYNCS 0x989680 ;  /* 0x009896800000895d */ /* 0x002fea0003900000 */
[----:B------:R-:W1:Y:S02]  /*a060*/  @!P0 SYNCS.PHASECHK.TRANS64 P0, [R9+URZ], R4 ;  /* 0x00000004090085a7 */ /* 0x000e64000800007f */
[----:B-1----:R-:W-:Y:S05]  /*a070*/  @!P0 BRA `(.L_x_317) ;  /* 0xfffffffc00f08947 */ /* 0x002fea000383ffff */
[----:B------:R-:W-:Y:S05]  /*a080*/  BRA `(.L_x_329) ;  /* 0xfffffff800fc7947 */ /* 0x000fea000383ffff */
.L_x_318:
[----:B0-----:R0:W1:Y:S02]  /*a090*/  SYNCS.PHASECHK.TRANS64.TRYWAIT P0, [R6+URZ], R5 ;  /* 0x00000005060075a7 */ /* 0x001064000800017f */
[----:B-1----:R-:W-:Y:S05]  /*a0a0*/  @!P0 NANOSLEEP.SYNCS 0x989680 ;  /* 0x009896800000895d */ /* 0x002fea0003900000 */
[----:B------:R-:W1:Y:S02]  /*a0b0*/  @!P0 SYNCS.PHASECHK.TRANS64 P0, [R6+URZ], R5 ;  /* 0x00000005060085a7 */ /* 0x000e64000800007f */
[----:B-1----:R-:W-:Y:S05]  /*a0c0*/  @!P0 BRA `(.L_x_318) ;  /* 0xfffffffc00f08947 */ /* 0x002fea000383ffff */
[----:B------:R-:W-:Y:S05]  /*a0d0*/  BRA `(.L_x_330) ;  /* 0xfffffffc000c7947 */ /* 0x000fea000383ffff */
.L_x_319:
[----:B-1----:R1:W2:Y:S02]  /*a0e0*/  SYNCS.PHASECHK.TRANS64.TRYWAIT P0, [R9+URZ], R4 ;  /* 0x00000004090075a7 */ /* 0x0022a4000800017f */
[----:B--2---:R-:W-:Y:S05]  /*a0f0*/  @!P0 NANOSLEEP.SYNCS 0x989680 ;  /* 0x009896800000895d */ /* 0x004fea0003900000 */
[----:B------:R-:W2:Y:S02]  /*a100*/  @!P0 SYNCS.PHASECHK.TRANS64 P0, [R9+URZ], R4 ;  /* 0x00000004090085a7 */ /* 0x000ea4000800007f */
[----:B--2---:R-:W-:Y:S05]  /*a110*/  @!P0 BRA `(.L_x_319) ;  /* 0xfffffffc00f08947 */ /* 0x004fea000383ffff */
[----:B------:R-:W-:Y:S05]  /*a120*/  BRA `(.L_x_331) ;  /* 0xfffffffc00147947 */ /* 0x000fea000383ffff */
.L_x_332:
[----:B------:R-:W-:-:S00]  /*a130*/  BRA `(.L_x_332) ;  /* 0xfffffffc00fc7947 */ /* 0x000fc0000383ffff */
[----:B------:R-:W-:-:S00]  /*a140*/  NOP ;  /* 0x0000000000007918 */ /* 0x000fc00000000000 */
        /* <DEDUP_REMOVED lines=11> */
.L_x_333:


//--------------------- .nv.global.init           --------------------------
	.section	.nv.global.init,"aw",@progbits
.nv.global.init:
	.type		$str$22,@object
	.size		$str$22,($str$23 - $str$22)
$str$22:
        /*0000*/ 	.byte	0x6b, 0x5f, 0x74, 0x69, 0x6c, 0x65, 0x5f, 0x63, 0x6f, 0x75, 0x6e, 0x74, 0x20, 0x3e, 0x3d, 0x20
        /*0010*/ 	.byte	0x31, 0x00
	.type		$str$23,@object
	.size		$str$23,(__unnamed_1 - $str$23)
$str$23:
        /*0012*/ 	.byte	0x2f, 0x74, 0x6d, 0x70, 0x2f, 0x63, 0x75, 0x74, 0x6c, 0x61, 0x73, 0x73, 0x5f, 0x73, 0x77, 0x65
        /*0022*/ 	.byte	0x65, 0x70, 0x5f, 0x73, 0x72, 0x63, 0x2f, 0x69, 0x6e, 0x63, 0x6c, 0x75, 0x64, 0x65, 0x2f, 0x63
        /*0032*/ 	.byte	0x75, 0x74, 0x6c, 0x61, 0x73, 0x73, 0x2f, 0x67, 0x65, 0x6d, 0x6d, 0x2f, 0x63, 0x6f, 0x6c, 0x6c
        /*0042*/ 	.byte	0x65, 0x63, 0x74, 0x69, 0x76, 0x65, 0x2f, 0x73, 0x6d, 0x39, 0x30, 0x5f, 0x6d, 0x6d, 0x61, 0x5f
        /*0052*/ 	.byte	0x74, 0x6d, 0x61, 0x5f, 0x67, 0x6d, 0x6d, 0x61, 0x5f, 0x73, 0x73, 0x5f, 0x77, 0x61, 0x72, 0x70
        /*0062*/ 	.byte	0x73, 0x70, 0x65, 0x63, 0x69, 0x61, 0x6c, 0x69, 0x7a, 0x65, 0x64, 0x2e, 0x68, 0x70, 0x70, 0x00
	.type		__unnamed_1,@object
	.size		__unnamed_1,(.L_0 - __unnamed_1)
__unnamed_1:
        /*0072*/ 	.byte	0x76, 0x6f, 0x69, 0x64, 0x20, 0x63, 0x75, 0x74, 0x6c, 0x61, 0x73, 0x73, 0x3a, 0x3a, 0x67, 0x65
        /* <DEDUP_REMOVED lines=173> */
        /*0b52*/ 	.byte	0x74, 0x79, 0x5d, 0x00
.L_0:


//--------------------- .nv.shared._ZN7cutlass13device_kernelINS_4gemm6kernel13GemmUniversalIN4cute5tupleIJiiiiEEENS1_10collective13CollectiveMmaINS1_34MainloopSm90TmaGmmaWarpSpecializedILi5ENS5_IJNS4_1CILi2EEESB_NSA_ILi1EEEEEENS1_35KernelTmaWarpSpecializedCooperativeEEENS5_IJNSA_ILi128EEENSA_ILi256EEENSA_ILi32EEEEEEaNS5_IJlSC_lEEEaSK_NS4_8TiledMMAINS4_8MMA_AtomIJNS4_4SM904GMMA27MMA_64x256x32_S32S8S8_SS_TNEEEENS4_6LayoutINS5_IJSB_SC_SC_EEENS5_IJSC_NSA_ILi0EEEST_EEEEENS5_IJNS4_10UnderscoreESW_SW_EEEEENS4_23SM90_TMA_LOAD_MULTICASTENS4_14ComposedLayoutINS4_7SwizzleILi1ELi4ELi3EEENS4_18smem_ptr_flag_bitsILi8EEENSR_INS5_IJNSA_ILi8EEESI_EEENS5_IJSI_SC_EEEEEEEvNS4_8identityESZ_S19_vS1A_EENS_8epilogue10collective6detail29Sm90TmaWarpSpecializedAdapterINS1D_15DefaultEpilogueIaSK_SK_NS1C_6thread17LinearCombinationIaLi1EiiLNS1H_9ScaleType4KindE0ELNS_15FloatRoundStyleE2EaEENS1_15EpilogueDefaultEEEEEvvEEEEvNT_6ParamsE --------------------------
	.section	.nv.shared._ZN7cutlass13device_kernelINS_4gemm6kernel13GemmUniversalIN4cute5tupleIJiiiiEEENS1_10collective13CollectiveMmaINS1_34MainloopSm90TmaGmmaWarpSpecializedILi5ENS5_IJNS4_1CILi2EEESB_NSA_ILi1EEEEEENS1_35KernelTmaWarpSpecializedCooperativeEEENS5_IJNSA_ILi128EEENSA_ILi256EEENSA_ILi32EEEEEEaNS5_IJlSC_lEEEaSK_NS4_8TiledMMAINS4_8MMA_AtomIJNS4_4SM904GMMA27MMA_64x256x32_S32S8S8_SS_TNEEEENS4_6LayoutINS5_IJSB_SC_SC_EEENS5_IJSC_NSA_ILi0EEEST_EEEEENS5_IJNS4_10UnderscoreESW_SW_EEEEENS4_23SM90_TMA_LOAD_MULTICASTENS4_14ComposedLayoutINS4_7SwizzleILi1ELi4ELi3EEENS4_18smem_ptr_flag_bitsILi8EEENSR_INS5_IJNSA_ILi8EEESI_EEENS5_IJSI_SC_EEEEEEEvNS4_8identityESZ_S19_vS1A_EENS_8epilogue10collective6detail29Sm90TmaWarpSpecializedAdapterINS1D_15DefaultEpilogueIaSK_SK_NS1C_6thread17LinearCombinationIaLi1EiiLNS1H_9ScaleType4KindE0ELNS_15FloatRoundStyleE2EaEENS1_15EpilogueDefaultEEEEEvvEEEEvNT_6ParamsE,"aw",@nobits
	.sectionflags	@""
	.align	16
	.zero		1024


//--------------------- .nv.shared.reserved.0     --------------------------
	.section	.nv.shared.reserved.0,"aw",@nobits
	.weak		__nv_reservedSMEM_offset_0_alias
	.size		__nv_reservedSMEM_offset_0_alias, 0, 0
	.other		__nv_reservedSMEM_offset_0_alias,@"STO_CUDA_RESERVED_SHARED STV_DEFAULT"
__nv_reservedSMEM_offset_0_alias:
	.zero		0


//--------------------- .nv.global                --------------------------
	.section	.nv.global,"aw",@nobits
.nv.global:
	.type		_ZN39_INTERNAL_cbd76aee_4_k_cu_f2668482_57734cute1_E,@object
	.size		_ZN39_INTERNAL_cbd76aee_4_k_cu_f2668482_57734cute1_E,(_ZN39_INTERNAL_cbd76aee_4_k_cu_f2668482_57734cuda3std3__45__cpo6cbeginE - _ZN39_INTERNAL_cbd76aee_4_k_cu_f2668482_57734cute1_E)
_ZN39_INTERNAL_cbd76aee_4_k_cu_f2668482_57734cute1_E:
	.zero		1
	.type		_ZN39_INTERNAL_cbd76aee_4_k_cu_f2668482_57734cuda3std3__45__cpo6cbeginE,@object
	.size		_ZN39_INTERNAL_cbd76aee_4_k_cu_f2668482_57734cuda3std3__45__cpo6cbeginE,(_ZN39_INTERNAL_cbd76aee_4_k_cu_f2668482_57734cuda3std3__48in_placeE - _ZN39_INTERNAL_cbd76aee_4_k_cu_f2668482_57734cuda3std3__45__cpo6cbeginE)
_ZN39_INTERNAL_cbd76aee_4_k_cu_f2668482_57734cuda3std3__45__cpo6cbeginE:
	.zero		1
	.type		_ZN39_INTERNAL_cbd76aee_4_k_cu_f2668482_57734cuda3std3__48in_placeE,@object
	.size		_ZN39_INTERNAL_cbd76aee_4_k_cu_f2668482_57734cuda3std3__48in_placeE,(_ZN39_INTERNAL_cbd76aee_4_k_cu_f2668482_57734cuda3std6ranges3__45__cpo9iter_moveE - _ZN39_INTERNAL_cbd76aee_4_k_cu_f2668482_57734cuda3std3__48in_placeE)
_ZN39_INTERNAL_cbd76aee_4_k_cu_f2668482_57734cuda3std3__48in_placeE:
	.zero		1
	.type		_ZN39_INTERNAL_cbd76aee_4_k_cu_f2668482_57734cuda3std6ranges3__45__cpo9iter_moveE,@object
	.size		_ZN39_INTERNAL_cbd76aee_4_k_cu_f2668482_57734cuda3std6ranges3__45__cpo9iter_moveE,(_ZN39_INTERNAL_cbd76aee_4_k_cu_f2668482_57734cuda3std3__45__cpo5beginE - _ZN39_INTERNAL_cbd76aee_4_k_cu_f2668482_57734cuda3std6ranges3__45__cpo9iter_moveE)
_ZN39_INTERNAL_cbd76aee_4_k_cu_f2668482_57734cuda3std6ranges3__45__cpo9iter_moveE:
	.zero		1
	.type		_ZN39_INTERNAL_cbd76aee_4_k_cu_f2668482_57734cuda3std3__45__cpo5beginE,@object
	.size		_ZN39_INTERNAL_cbd76aee_4_k_cu_f2668482_57734cuda3std3__45__cpo5beginE,(_ZN39_INTERNAL_cbd76aee_4_k_cu_f2668482_57734cuda3std3__441_GLOBAL__N__cbd76aee_4_k_cu_f2668482_57736ignoreE - _ZN39_INTERNAL_cbd76aee_4_k_cu_f2668482_57734cuda3std3__45__cpo5beginE)
_ZN39_INTERNAL_cbd76aee_4_k_cu_f2668482_57734cuda3std3__45__cpo5beginE:
	.zero		1
	.type		_ZN39_INTERNAL_cbd76aee_4_k_cu_f2668482_57734cuda3std3__441_GLOBAL__N__cbd76aee_4_k_cu_f2668482_57736ignoreE,@object
	.size		_ZN39_INTERNAL_cbd76aee_4_k_cu_f2668482_57734cuda3std3__441_GLOBAL__N__cbd76aee_4_k_cu_f2668482_57736ignoreE,(_ZN39_INTERNAL_cbd76aee_4_k_cu_f2668482_57734cute7productE - _ZN39_INTERNAL_cbd76aee_4_k_cu_f2668482_57734cuda3std3__441_GLOBAL__N__cbd76aee_4_k_cu_f2668482_57736ignoreE)
_ZN39_INTERNAL_cbd76aee_4_k_cu_f2668482_57734cuda3std3__441_GLOBAL__N__cbd76aee_4_k_cu_f2668482_57736ignoreE:
	.zero		1
	.type		_ZN39_INTERNAL_cbd76aee_4_k_cu_f2668482_57734cute7productE,@object
	.size		_ZN39_INTERNAL_cbd76aee_4_k_cu_f2668482_57734cute7productE,(_ZN39_INTERNAL_cbd76aee_4_k_cu_f2668482_57734cuda3std3__45__cpo3endE - _ZN39_INTERNAL_cbd76aee_4_k_cu_f2668482_57734cute7productE)
_ZN39_INTERNAL_cbd76aee_4_k_cu_f2668482_57734cute7productE:
	.zero		1
	.type		_ZN39_INTERNAL_cbd76aee_4_k_cu_f2668482_57734cuda3std3__45__cpo3endE,@object
	.size		_ZN39_INTERNAL_cbd76aee_4_k_cu_f2668482_57734cuda3std3__45__cpo3endE,(_ZN39_INTERNAL_cbd76aee_4_k_cu_f2668482_57734cuda3std3__419piecewise_constructE - _ZN39_INTERNAL_cbd76aee_4_k_cu_f2668482_57734cuda3std3__45__cpo3endE)
_ZN39_INTERNAL_cbd76aee_4_k_cu_f2668482_57734cuda3std3__45__cpo3endE:
	.zero		1
	.type		_ZN39_INTERNAL_cbd76aee_4_k_cu_f2668482_57734cuda3std3__419piecewise_constructE,@object
	.size		_ZN39_INTERNAL_cbd76aee_4_k_cu_f2668482_57734cuda3std3__419piecewise_constructE,(_ZN39_INTERNAL_cbd76aee_4_k_cu_f2668482_57734cuda3std3__45__cpo4cendE - _ZN39_INTERNAL_cbd76aee_4_k_cu_f2668482_57734cuda3std3__419piecewise_constructE)
_ZN39_INTERNAL_cbd76aee_4_k_cu_f2668482_57734cuda3std3__419piecewise_constructE:
	.zero		1
	.type		_ZN39_INTERNAL_cbd76aee_4_k_cu_f2668482_57734cuda3std3__45__cpo4cendE,@object
	.size		_ZN39_INTERNAL_cbd76aee_4_k_cu_f2668482_57734cuda3std3__45__cpo4cendE,(_ZN39_INTERNAL_cbd76aee_4_k_cu_f2668482_57734cuda3std6ranges3__45__cpo4swapE - _ZN39_INTERNAL_cbd76aee_4_k_cu_f2668482_57734cuda3std3__45__cpo4cendE)
_ZN39_INTERNAL_cbd76aee_4_k_cu_f2668482_57734cuda3std3__45__cpo4cendE:
	.zero		1
	.type		_ZN39_INTERNAL_cbd76aee_4_k_cu_f2668482_57734cuda3std6ranges3__45__cpo4swapE,@object
	.size		_ZN39_INTERNAL_cbd76aee_4_k_cu_f2668482_57734cuda3std6ranges3__45__cpo4swapE,(.L_8 - _ZN39_INTERNAL_cbd76aee_4_k_cu_f2668482_57734cuda3std6ranges3__45__cpo4swapE)
_ZN39_INTERNAL_cbd76aee_4_k_cu_f2668482_57734cuda3std6ranges3__45__cpo4swapE:
	.zero		1
.L_8:


//--------------------- .nv.constant0._ZN7cutlass13device_kernelINS_4gemm6kernel13GemmUniversalIN4cute5tupleIJiiiiEEENS1_10collective13CollectiveMmaINS1_34MainloopSm90TmaGmmaWarpSpecializedILi5ENS5_IJNS4_1CILi2EEESB_NSA_ILi1EEEEEENS1_35KernelTmaWarpSpecializedCooperativeEEENS5_IJNSA_ILi128EEENSA_ILi256EEENSA_ILi32EEEEEEaNS5_IJlSC_lEEEaSK_NS4_8TiledMMAINS4_8MMA_AtomIJNS4_4SM904GMMA27MMA_64x256x32_S32S8S8_SS_TNEEEENS4_6LayoutINS5_IJSB_SC_SC_EEENS5_IJSC_NSA_ILi0EEEST_EEEEENS5_IJNS4_10UnderscoreESW_SW_EEEEENS4_23SM90_TMA_LOAD_MULTICASTENS4_14ComposedLayoutINS4_7SwizzleILi1ELi4ELi3EEENS4_18smem_ptr_flag_bitsILi8EEENSR_INS5_IJNSA_ILi8EEESI_EEENS5_IJSI_SC_EEEEEEEvNS4_8identityESZ_S19_vS1A_EENS_8epilogue10collective6detail29Sm90TmaWarpSpecializedAdapterINS1D_15DefaultEpilogueIaSK_SK_NS1C_6thread17LinearCombinationIaLi1EiiLNS1H_9ScaleType4KindE0ELNS_15FloatRoundStyleE2EaEENS1_15EpilogueDefaultEEEEEvvEEEEvNT_6ParamsE --------------------------
	.section	.nv.constant0._ZN7cutlass13device_kernelINS_4gemm6kernel13GemmUniversalIN4cute5tupleIJiiiiEEENS1_10collective13CollectiveMmaINS1_34MainloopSm90TmaGmmaWarpSpecializedILi5ENS5_IJNS4_1CILi2EEESB_NSA_ILi1EEEEEENS1_35KernelTmaWarpSpecializedCooperativeEEENS5_IJNSA_ILi128EEENSA_ILi256EEENSA_ILi32EEEEEEaNS5_IJlSC_lEEEaSK_NS4_8TiledMMAINS4_8MMA_AtomIJNS4_4SM904GMMA27MMA_64x256x32_S32S8S8_SS_TNEEEENS4_6LayoutINS5_IJSB_SC_SC_EEENS5_IJSC_NSA_ILi0EEEST_EEEEENS5_IJNS4_10UnderscoreESW_SW_EEEEENS4_23SM90_TMA_LOAD_MULTICASTENS4_14ComposedLayoutINS4_7SwizzleILi1ELi4ELi3EEENS4_18smem_ptr_flag_bitsILi8EEENSR_INS5_IJNSA_ILi8EEESI_EEENS5_IJSI_SC_EEEEEEEvNS4_8identityESZ_S19_vS1A_EENS_8epilogue10collective6detail29Sm90TmaWarpSpecializedAdapterINS1D_15DefaultEpilogueIaSK_SK_NS1C_6thread17LinearCombinationIaLi1EiiLNS1H_9ScaleType4KindE0ELNS_15FloatRoundStyleE2EaEENS1_15EpilogueDefaultEEEEEvvEEEEvNT_6ParamsE,"a",@progbits
	.sectionflags	@""
	.align	4
.nv.constant0._ZN7cutlass13device_kernelINS_4gemm6kernel13GemmUniversalIN4cute5tupleIJiiiiEEENS1_10collective13CollectiveMmaINS1_34MainloopSm90TmaGmmaWarpSpecializedILi5ENS5_IJNS4_1CILi2EEESB_NSA_ILi1EEEEEENS1_35KernelTmaWarpSpecializedCooperativeEEENS5_IJNSA_ILi128EEENSA_ILi256EEENSA_ILi32EEEEEEaNS5_IJlSC_lEEEaSK_NS4_8TiledMMAINS4_8MMA_AtomIJNS4_4SM904GMMA27MMA_64x256x32_S32S8S8_SS_TNEEEENS4_6LayoutINS5_IJSB_SC_SC_EEENS5_IJSC_NSA_ILi0EEEST_EEEEENS5_IJNS4_10UnderscoreESW_SW_EEEEENS4_23SM90_TMA_LOAD_MULTICASTENS4_14ComposedLayoutINS4_7SwizzleILi1ELi4ELi3EEENS4_18smem_ptr_flag_bitsILi8EEENSR_INS5_IJNSA_ILi8EEESI_EEENS5_IJSI_SC_EEEEEEEvNS4_8identityESZ_S19_vS1A_EENS_8epilogue10collective6detail29Sm90TmaWarpSpecializedAdapterINS1D_15DefaultEpilogueIaSK_SK_NS1C_6thread17LinearCombinationIaLi1EiiLNS1H_9ScaleType4KindE0ELNS_15FloatRoundStyleE2EaEENS1_15EpilogueDefaultEEEEEvvEEEEvNT_6ParamsE:
	.zero		1664


//--------------------- SYMBOLS --------------------------

	.type		.nv.reservedSmem.offset0,@object
	.size		.nv.reservedSmem.offset0,0x4
	.type		__assertfail,@function
